# CuTe-DSL kernel — source=cudnn_frontend_dsl family=gemm_amax
# config = {"ab_dtype": "Float8E4M3FN", "sf_vec": 32, "mma_mn": [256, 256], "cluster_mn": [2, 1]}


// ===== COMPILED SASS (sm_100a) =====

	.target	sm_100a

	.elftype	@"ET_EXEC"


//--------------------- .note.nv.tkinfo           --------------------------
	.section	.note.nv.tkinfo,"",@"SHT_NOTE"
	.sectionflags	@"SHF_NOTE_NV_TKINFO"
	.tkinfo
        /*0018*/ 	.word	0x00000081
        /*0030*/ 	.string	""
        /*0030*/ 	.string	"ptxas"
        /*0030*/ 	.string	"Cuda compilation tools, release 12.9, V12.9.83"
        /*0030*/ 	.string	"Build system must define TOOLS_VERSION_EXTENDED"
        /*0030*/ 	.string	"-O 3 -arch sm_100a "



//--------------------- .note.nv.cuver            --------------------------
	.section	.note.nv.cuver,"",@"SHT_NOTE"
	.sectionflags	@"SHF_NOTE_NV_CUVER"
        /*0018*/ 	.short	0x0001
        /*001a*/ 	.short	0x0064
        /*001c*/ 	.short	0x0001
        /*001e*/ 	.short	0x0000
        /*0020*/ 	.short	0x0001
        /*0022*/ 	.short	0x0000


//--------------------- .nv.info                  --------------------------
	.section	.nv.info,"",@"SHT_CUDA_INFO"
	.align	4


	//----- nvinfo : EIATTR_REGCOUNT
	.align		4
        /*0000*/ 	.byte	0x04, 0x2f
        /*0002*/ 	.short	(.L_6 - .L_5)
	.align		4
.L_5:
        /*0004*/ 	.word	index@(kernel_cutlass_kernel_cudnngemm_amaxdense_blockscaled_gemm_persistent_amaxSm100BlockScaledPersistentDenseGemmKernel_object_at__TiledMMA_ThrLayoutVMNK21111000_PermutationMNK____MMAAtom_Thr_0)
        /*0008*/ 	.word	0x0000003f


	//----- nvinfo : EIATTR_FRAME_SIZE
	.align		4
.L_6:
        /*000c*/ 	.byte	0x04, 0x11
        /*000e*/ 	.short	(.L_8 - .L_7)
	.align		4
.L_7:
        /*0010*/ 	.word	index@($__internal_2_$__cuda_sm10x_tcgen05_guardrail_trap_unallocated_columns_being_dealloced)
        /*0014*/ 	.word	0x00000000


	//----- nvinfo : EIATTR_FRAME_SIZE
	.align		4
.L_8:
        /*0018*/ 	.byte	0x04, 0x11
        /*001a*/ 	.short	(.L_10 - .L_9)
	.align		4
.L_9:
        /*001c*/ 	.word	index@($__internal_1_$__cuda_sm10x_tcgen05_guardrail_trap_phase_invalid_during_alloc)
        /*0020*/ 	.word	0x00000000


	//----- nvinfo : EIATTR_FRAME_SIZE
	.align		4
.L_10:
        /*0024*/ 	.byte	0x04, 0x11
        /*0026*/ 	.short	(.L_12 - .L_11)
	.align		4
.L_11:
        /*0028*/ 	.word	index@($__internal_0_$__cuda_sm10x_tcgen05_guardrail_trap_col_being_dealloced_not_returned_by_alloc)
        /*002c*/ 	.word	0x00000000


	//----- nvinfo : EIATTR_FRAME_SIZE
	.align		4
.L_12:
        /*0030*/ 	.byte	0x04, 0x11
        /*0032*/ 	.short	(.L_14 - .L_13)
	.align		4
.L_13:
        /*0034*/ 	.word	index@(kernel_cutlass_kernel_cudnngemm_amaxdense_blockscaled_gemm_persistent_amaxSm100BlockScaledPersistentDenseGemmKernel_object_at__TiledMMA_ThrLayoutVMNK21111000_PermutationMNK____MMAAtom_Thr_0)
        /*0038*/ 	.word	0x00000000


	//----- nvinfo : EIATTR_MIN_STACK_SIZE
	.align		4
.L_14:
        /*003c*/ 	.byte	0x04, 0x12
        /*003e*/ 	.short	(.L_16 - .L_15)
	.align		4
.L_15:
        /*0040*/ 	.word	index@(kernel_cutlass_kernel_cudnngemm_amaxdense_blockscaled_gemm_persistent_amaxSm100BlockScaledPersistentDenseGemmKernel_object_at__TiledMMA_ThrLayoutVMNK21111000_PermutationMNK____MMAAtom_Thr_0)
        /*0044*/ 	.word	0x00000000
.L_16:


//--------------------- .nv.info.kernel_cutlass_kernel_cudnngemm_amaxdense_blockscaled_gemm_persistent_amaxSm100BlockScaledPersistentDenseGemmKernel_object_at__TiledMMA_ThrLayoutVMNK21111000_PermutationMNK____MMAAtom_Thr_0 --------------------------
	.section	.nv.info.kernel_cutlass_kernel_cudnngemm_amaxdense_blockscaled_gemm_persistent_amaxSm100BlockScaledPersistentDenseGemmKernel_object_at__TiledMMA_ThrLayoutVMNK21111000_PermutationMNK____MMAAtom_Thr_0,"",@"SHT_CUDA_INFO"
	.sectionflags	@""
	.align	4


	//----- nvinfo : EIATTR_CUDA_API_VERSION
	.align		4
        /*0000*/ 	.byte	0x04, 0x37
        /*0002*/ 	.short	(.L_18 - .L_17)
.L_17:
        /*0004*/ 	.word	0x00000081


	//----- nvinfo : EIATTR_KPARAM_INFO
	.align		4
.L_18:
        /*0008*/ 	.byte	0x04, 0x17
        /*000a*/ 	.short	(.L_20 - .L_19)
.L_19:
        /*000c*/ 	.word	0x00000000
        /*0010*/ 	.short	0x000a
        /*0012*/ 	.short	0x02e0
        /*0014*/ 	.byte	0x00, 0xf0, 0x31, 0x00


	//----- nvinfo : EIATTR_KPARAM_INFO
	.align		4
.L_20:
        /*0018*/ 	.byte	0x04, 0x17
        /*001a*/ 	.short	(.L_22 - .L_21)
.L_21:
        /*001c*/ 	.word	0x00000000
        /*0020*/ 	.short	0x0009
        /*0022*/ 	.short	0x02d4
        /*0024*/ 	.byte	0x00, 0xf0, 0x31, 0x00


	//----- nvinfo : EIATTR_KPARAM_INFO
	.align		4
.L_22:
        /*0028*/ 	.byte	0x04, 0x17
        /*002a*/ 	.short	(.L_24 - .L_23)
.L_23:
        /*002c*/ 	.word	0x00000000
        /*0030*/ 	.short	0x0008
        /*0032*/ 	.short	0x02c8
        /*0034*/ 	.byte	0x00, 0xf0, 0x31, 0x00


	//----- nvinfo : EIATTR_KPARAM_INFO
	.align		4
.L_24:
        /*0038*/ 	.byte	0x04, 0x17
        /*003a*/ 	.short	(.L_26 - .L_25)
.L_25:
        /*003c*/ 	.word	0x00000000
        /*0040*/ 	.short	0x0007
        /*0042*/ 	.short	0x02c0
        /*0044*/ 	.byte	0x00, 0xf0, 0x21, 0x00


	//----- nvinfo : EIATTR_KPARAM_INFO
	.align		4
.L_26:
        /*0048*/ 	.byte	0x04, 0x17
        /*004a*/ 	.short	(.L_28 - .L_27)
.L_27:
        /*004c*/ 	.word	0x00000000
        /*0050*/ 	.short	0x0006
        /*0052*/ 	.short	0x0240
        /*0054*/ 	.byte	0x00, 0xf0, 0x01, 0x02


	//----- nvinfo : EIATTR_KPARAM_INFO
	.align		4
.L_28:
        /*0058*/ 	.byte	0x04, 0x17
        /*005a*/ 	.short	(.L_30 - .L_29)
.L_29:
        /*005c*/ 	.word	0x00000000
        /*0060*/ 	.short	0x0005
        /*0062*/ 	.short	0x01c0
        /*0064*/ 	.byte	0x00, 0xf0, 0x01, 0x02


	//----- nvinfo : EIATTR_KPARAM_INFO
	.align		4
.L_30:
        /*0068*/ 	.byte	0x04, 0x17
        /*006a*/ 	.short	(.L_32 - .L_31)
.L_31:
        /*006c*/ 	.word	0x00000000
        /*0070*/ 	.short	0x0004
        /*0072*/ 	.short	0x0140
        /*0074*/ 	.byte	0x00, 0xf0, 0x01, 0x02


	//----- nvinfo : EIATTR_KPARAM_INFO
	.align		4
.L_32:
        /*0078*/ 	.byte	0x04, 0x17
        /*007a*/ 	.short	(.L_34 - .L_33)
.L_33:
        /*007c*/ 	.word	0x00000000
        /*0080*/ 	.short	0x0003
        /*0082*/ 	.short	0x00c0
        /*0084*/ 	.byte	0x00, 0xf0, 0x01, 0x02


	//----- nvinfo : EIATTR_KPARAM_INFO
	.align		4
.L_34:
        /*0088*/ 	.byte	0x04, 0x17
        /*008a*/ 	.short	(.L_36 - .L_35)
.L_35:
        /*008c*/ 	.word	0x00000000
        /*0090*/ 	.short	0x0002
        /*0092*/ 	.short	0x0040
        /*0094*/ 	.byte	0x00, 0xf0, 0x01, 0x02


	//----- nvinfo : EIATTR_KPARAM_INFO
	.align		4
.L_36:
        /*0098*/ 	.byte	0x04, 0x17
        /*009a*/ 	.short	(.L_38 - .L_37)
.L_37:
        /*009c*/ 	.word	0x00000000
        /*00a0*/ 	.short	0x0001
        /*00a2*/ 	.short	0x000c
        /*00a4*/ 	.byte	0x00, 0xf0, 0x31, 0x00


	//----- nvinfo : EIATTR_KPARAM_INFO
	.align		4
.L_38:
        /*00a8*/ 	.byte	0x04, 0x17
        /*00aa*/ 	.short	(.L_40 - .L_39)
.L_39:
        /*00ac*/ 	.word	0x00000000
        /*00b0*/ 	.short	0x0000
        /*00b2*/ 	.short	0x0000
        /*00b4*/ 	.byte	0x00, 0xf0, 0x31, 0x00


	//----- nvinfo : EIATTR_AT_ENTRY_FRAGMENTS
	.align		4
.L_40:
        /*00b8*/ 	.byte	0x04, 0x4f
        /*00ba*/ 	.short	(.L_42 - .L_41)


	//   ....[0]....
.L_41:
        /*00bc*/ 	.word	0x00000004


	//   ....[1]....
        /*00c0*/ 	.word	0x00000005


	//----- nvinfo : EIATTR_RESERVED_SMEM_USED
	.align		4
.L_42:
        /*00c4*/ 	.byte	0x01, 0x41
	.zero		2


	//----- nvinfo : EIATTR_SPARSE_MMA_MASK
	.align		4
        /*00c8*/ 	.byte	0x03, 0x50
        /*00ca*/ 	.short	0x0000


	//----- nvinfo : EIATTR_TCGEN05_2CTA_USED
	.align		4
        /*00cc*/ 	.byte	0x01, 0x52
	.zero		2


	//----- nvinfo : EIATTR_MAXREG_COUNT
	.align		4
        /*00d0*/ 	.byte	0x03, 0x1b
        /*00d2*/ 	.short	0x00ff


	//----- nvinfo : EIATTR_NUM_BARRIERS
	.align		4
        /*00d4*/ 	.byte	0x02, 0x4c
        /*00d6*/ 	.byte	0x04
	.zero		1


	//----- nvinfo : EIATTR_INT_WARP_WIDE_INSTR_OFFSETS
	.align		4
        /*00d8*/ 	.byte	0x04, 0x31
        /*00da*/ 	.short	(.L_44 - .L_43)


	//   ....[0]....
.L_43:
        /*00dc*/ 	.word	0x00003490


	//   ....[1]....
        /*00e0*/ 	.word	0x000034c0


	//----- nvinfo : EIATTR_COOP_GROUP_MASK_REGIDS
	.align		4
.L_44:
        /*00e4*/ 	.byte	0x04, 0x29
        /*00e6*/ 	.short	(.L_46 - .L_45)


	//   ....[0]....
.L_45:
        /*00e8*/ 	.word	0xffffffff


	//   ....[1]....
        /*00ec*/ 	.word	0xffffffff


	//   ....[2]....
        /*00f0*/ 	.word	0xffffffff


	//   ....[3]....
        /*00f4*/ 	.word	0xffffffff


	//   ....[4]....
        /*00f8*/ 	.word	0xffffffff


	//   ....[5]....
        /*00fc*/ 	.word	0xffffffff


	//   ....[6]....
        /*0100*/ 	.word	0xffffffff


	//   ....[7]....
        /*0104*/ 	.word	0xffffffff


	//----- nvinfo : EIATTR_COOP_GROUP_INSTR_OFFSETS
	.align		4
.L_46:
        /*0108*/ 	.byte	0x04, 0x28
        /*010a*/ 	.short	(.L_48 - .L_47)


	//   ....[0]....
.L_47:
        /*010c*/ 	.word	0x000003e0


	//   ....[1]....
        /*0110*/ 	.word	0x00000550


	//   ....[2]....
        /*0114*/ 	.word	0x000006a0


	//   ....[3]....
        /*0118*/ 	.word	0x00001db0


	//   ....[4]....
        /*011c*/ 	.word	0x000023c0


	//   ....[5]....
        /*0120*/ 	.word	0x00002f40


	//   ....[6]....
        /*0124*/ 	.word	0x00003310


	//   ....[7]....
        /*0128*/ 	.word	0x00003570


	//----- nvinfo : EIATTR_VRC_CTA_INIT_COUNT
	.align		4
.L_48:
        /*012c*/ 	.byte	0x02, 0x4a
        /*012e*/ 	.byte	0x80
	.zero		1


	//----- nvinfo : EIATTR_MBARRIER_INSTR_OFFSETS
	.align		4
        /*0130*/ 	.byte	0x04, 0x39
        /*0132*/ 	.short	(.L_50 - .L_49)


	//   ....[0]....
.L_49:
        /*0134*/ 	.word	0x000002d0
        /*0138*/ 	.word	0x000000ff
        /*013c*/ 	.word	0x00000000
        /*0140*/ 	.short	0x0100
        /*0142*/ 	.byte	0x05
	.zero		1


	//   ....[1]....
        /*0144*/ 	.word	0x000002e0
        /*0148*/ 	.word	0x000000ff
        /*014c*/ 	.word	0x00000008
        /*0150*/ 	.short	0x0100
        /*0152*/ 	.byte	0x05
	.zero		1


	//   ....[2]....
        /*0154*/ 	.word	0x000002f0
        /*0158*/ 	.word	0x000000ff
        /*015c*/ 	.word	0x00000010
        /*0160*/ 	.short	0x0100
        /*0162*/ 	.byte	0x05
	.zero		1


	//   ....[3]....
        /*0164*/ 	.word	0x00000300
        /*0168*/ 	.word	0x000000ff
        /*016c*/ 	.word	0x00000018
        /*0170*/ 	.short	0x0100
        /*0172*/ 	.byte	0x05
	.zero		1


	//   ....[4]....
        /*0174*/ 	.word	0x00000310
        /*0178*/ 	.word	0x000000ff
        /*017c*/ 	.word	0x00000020
        /*0180*/ 	.short	0x0100
        /*0182*/ 	.byte	0x05
	.zero		1


	//   ....[5]....
        /*0184*/ 	.word	0x00000320
        /*0188*/ 	.word	0x000000ff
        /*018c*/ 	.word	0x00000028
        /*0190*/ 	.short	0x0100
        /*0192*/ 	.byte	0x05
	.zero		1


	//   ....[6]....
        /*0194*/ 	.word	0x00000330
        /*0198*/ 	.word	0x000000ff
        /*019c*/ 	.word	0x00000030
        /*01a0*/ 	.short	0x0100
        /*01a2*/ 	.byte	0x05
	.zero		1


	//   ....[7]....
        /*01a4*/ 	.word	0x00000340
        /*01a8*/ 	.word	0x000000ff
        /*01ac*/ 	.word	0x00000038
        /*01b0*/ 	.short	0x0100
        /*01b2*/ 	.byte	0x05
	.zero		1


	//   ....[8]....
        /*01b4*/ 	.word	0x00000350
        /*01b8*/ 	.word	0x000000ff
        /*01bc*/ 	.word	0x00000040
        /*01c0*/ 	.short	0x0100
        /*01c2*/ 	.byte	0x05
	.zero		1


	//   ....[9]....
        /*01c4*/ 	.word	0x00000360
        /*01c8*/ 	.word	0x000000ff
        /*01cc*/ 	.word	0x00000048
        /*01d0*/ 	.short	0x0100
        /*01d2*/ 	.byte	0x05
	.zero		1


	//   ....[10]....
        /*01d4*/ 	.word	0x00000370
        /*01d8*/ 	.word	0x000000ff
        /*01dc*/ 	.word	0x00000050
        /*01e0*/ 	.short	0x0100
        /*01e2*/ 	.byte	0x05
	.zero		1


	//   ....[11]....
        /*01e4*/ 	.word	0x00000380
        /*01e8*/ 	.word	0x000000ff
        /*01ec*/ 	.word	0x00000058
        /*01f0*/ 	.short	0x0100
        /*01f2*/ 	.byte	0x05
	.zero		1


	//   ....[12]....
        /*01f4*/ 	.word	0x000004f0
        /*01f8*/ 	.word	0x000000ff
        /*01fc*/ 	.word	0x00000060
        /*0200*/ 	.short	0x0100
        /*0202*/ 	.byte	0x06
	.zero		1


	//   ....[13]....
        /*0204*/ 	.word	0x00000500
        /*0208*/ 	.word	0x000000ff
        /*020c*/ 	.word	0x00000068
        /*0210*/ 	.short	0x0100
        /*0212*/ 	.byte	0x06
	.zero		1


	//   ....[14]....
        /*0214*/ 	.word	0x00000640
        /*0218*/ 	.word	0x000000ff
        /*021c*/ 	.word	0x00000070
        /*0220*/ 	.short	0x0100
        /*0222*/ 	.byte	0x05
	.zero		1


	//   ....[15]....
        /*0224*/ 	.word	0x00000ab0
        /*0228*/ 	.word	0x000000ff
        /*022c*/ 	.word	0x00000030
        /*0230*/ 	.short	0x010a
        /*0232*/ 	.byte	0x06
	.zero		1


	//   ....[16]....
        /*0234*/ 	.word	0x00000c60
        /*0238*/ 	.word	0x000000ff
        /*023c*/ 	.word	0x00000030
        /*0240*/ 	.short	0x010a
        /*0242*/ 	.byte	0x19
	.zero		1


	//   ....[17]....
        /*0244*/ 	.word	0x00000ee0
        /*0248*/ 	.word	0x000000ff
        /*024c*/ 	.word	0x00000030
        /*0250*/ 	.short	0x010a
        /*0252*/ 	.byte	0x22
	.zero		1


	//   ....[18]....
        /*0254*/ 	.word	0x00001280
        /*0258*/ 	.word	0x000000ff
        /*025c*/ 	.word	0x00000030
        /*0260*/ 	.short	0x010a
        /*0262*/ 	.byte	0x04
	.zero		1


	//   ....[19]....
        /*0264*/ 	.word	0x00001870
        /*0268*/ 	.word	0x000000ff
        /*026c*/ 	.word	0x00000000
        /*0270*/ 	.short	0x010a
        /*0272*/ 	.byte	0x18
	.zero		1


	//   ....[20]....
        /*0274*/ 	.word	0x00001880
        /*0278*/ 	.word	0x000000ff
        /*027c*/ 	.word	0x00000068
        /*0280*/ 	.short	0x010a
        /*0282*/ 	.byte	0x0c
	.zero		1


	//   ....[21]....
        /*0284*/ 	.word	0x00001a70
        /*0288*/ 	.word	0x000000ff
        /*028c*/ 	.word	0x00000000
        /*0290*/ 	.short	0x010a
        /*0292*/ 	.byte	0x10
	.zero		1


	//   ....[22]....
        /*0294*/ 	.word	0x00001c50
        /*0298*/ 	.word	0x000000ff
        /*029c*/ 	.word	0x00000000
        /*02a0*/ 	.short	0x010a
        /*02a2*/ 	.byte	0x18
	.zero		1


	//   ....[23]....
        /*02a4*/ 	.word	0x00001d40
        /*02a8*/ 	.word	0x00000007
        /*02ac*/ 	.word	0x00000068
        /*02b0*/ 	.short	0x010a
        /*02b2*/ 	.byte	0xff
	.zero		1


	//   ....[24]....
        /*02b4*/ 	.word	0x00002030
        /*02b8*/ 	.word	0x00000000
        /*02bc*/ 	.word	0x00000000
        /*02c0*/ 	.short	0x010a
        /*02c2*/ 	.byte	0xff
	.zero		1


	//   ....[25]....
        /*02c4*/ 	.word	0x00002050
        /*02c8*/ 	.word	0x00000000
        /*02cc*/ 	.word	0x00000000
        /*02d0*/ 	.short	0x010a
        /*02d2*/ 	.byte	0xff
	.zero		1


	//   ....[26]....
        /*02d4*/ 	.word	0x00002230
        /*02d8*/ 	.word	0x00000008
        /*02dc*/ 	.word	0x00000000
        /*02e0*/ 	.short	0x010a
        /*02e2*/ 	.byte	0xff
	.zero		1


	//   ....[27]....
        /*02e4*/ 	.word	0x00002250
        /*02e8*/ 	.word	0x00000008
        /*02ec*/ 	.word	0x00000000
        /*02f0*/ 	.short	0x010a
        /*02f2*/ 	.byte	0xff
	.zero		1


	//   ....[28]....
        /*02f4*/ 	.word	0x00002340
        /*02f8*/ 	.word	0x00000008
        /*02fc*/ 	.word	0x00000000
        /*0300*/ 	.short	0x0101
        /*0302*/ 	.byte	0xff
	.zero		1


	//   ....[29]....
        /*0304*/ 	.word	0x00002950
        /*0308*/ 	.word	0x00000004
        /*030c*/ 	.word	0x00000060
        /*0310*/ 	.short	0x010a
        /*0312*/ 	.byte	0xff
	.zero		1


	//   ....[30]....
        /*0314*/ 	.word	0x000030e0
        /*0318*/ 	.word	0x00000002
        /*031c*/ 	.word	0x00000000
        /*0320*/ 	.short	0x0101
        /*0322*/ 	.byte	0xff
	.zero		1


	//   ....[31]....
        /*0324*/ 	.word	0x000032e0
        /*0328*/ 	.word	0x00000005
        /*032c*/ 	.word	0x00000000
        /*0330*/ 	.short	0x0101
        /*0332*/ 	.byte	0xff
	.zero		1


	//   ....[32]....
        /*0334*/ 	.word	0x000032f0
        /*0338*/ 	.word	0x00000002
        /*033c*/ 	.word	0x00000070
        /*0340*/ 	.short	0x010a
        /*0342*/ 	.byte	0xff
	.zero		1


	//   ....[33]....
        /*0344*/ 	.word	0x000035d0
        /*0348*/ 	.word	0x00000000
        /*034c*/ 	.word	0x00000030
        /*0350*/ 	.short	0x010a
        /*0352*/ 	.byte	0xff
	.zero		1


	//   ....[34]....
        /*0354*/ 	.word	0x00003650
        /*0358*/ 	.word	0x00000000
        /*035c*/ 	.word	0x00000030
        /*0360*/ 	.short	0x010a
        /*0362*/ 	.byte	0xff
	.zero		1


	//   ....[35]....
        /*0364*/ 	.word	0x000036d0
        /*0368*/ 	.word	0x00000000
        /*036c*/ 	.word	0x00000068
        /*0370*/ 	.short	0x010a
        /*0372*/ 	.byte	0xff
	.zero		1


	//   ....[36]....
        /*0374*/ 	.word	0x00003750
        /*0378*/ 	.word	0x00000000
        /*037c*/ 	.word	0x00000000
        /*0380*/ 	.short	0x010a
        /*0382*/ 	.byte	0xff
	.zero		1


	//   ....[37]....
        /*0384*/ 	.word	0x000037b0
        /*0388*/ 	.word	0x00000007
        /*038c*/ 	.word	0x00000068
        /*0390*/ 	.short	0x010a
        /*0392*/ 	.byte	0xff
	.zero		1


	//   ....[38]....
        /*0394*/ 	.word	0x00003810
        /*0398*/ 	.word	0x00000000
        /*039c*/ 	.word	0x00000000
        /*03a0*/ 	.short	0x010a
        /*03a2*/ 	.byte	0xff
	.zero		1


	//   ....[39]....
        /*03a4*/ 	.word	0x00003870
        /*03a8*/ 	.word	0x00000008
        /*03ac*/ 	.word	0x00000000
        /*03b0*/ 	.short	0x010a
        /*03b2*/ 	.byte	0xff
	.zero		1


	//   ....[40]....
        /*03b4*/ 	.word	0x000038e0
        /*03b8*/ 	.word	0x00000004
        /*03bc*/ 	.word	0x00000060
        /*03c0*/ 	.short	0x010a
        /*03c2*/ 	.byte	0xff
	.zero		1


	//   ....[41]....
        /*03c4*/ 	.word	0x00003930
        /*03c8*/ 	.word	0x00000002
        /*03cc*/ 	.word	0x00000070
        /*03d0*/ 	.short	0x010a
        /*03d2*/ 	.byte	0xff
	.zero		1


	//----- nvinfo : EIATTR_NUM_MBARRIERS
	.align		4
.L_50:
        /*03d4*/ 	.byte	0x03, 0x38
        /*03d6*/ 	.short	0x000f


	//----- nvinfo : EIATTR_EXIT_INSTR_OFFSETS
	.align		4
        /*03d8*/ 	.byte	0x04, 0x1c
        /*03da*/ 	.short	(.L_52 - .L_51)


	//   ....[0]....
.L_51:
        /*03dc*/ 	.word	0x00001d70


	//   ....[1]....
        /*03e0*/ 	.word	0x00003590


	//----- nvinfo : EIATTR_REQNTID
	.align		4
.L_52:
        /*03e4*/ 	.byte	0x04, 0x10
        /*03e6*/ 	.short	(.L_54 - .L_53)
.L_53:
        /*03e8*/ 	.word	0x000000c0
        /*03ec*/ 	.word	0x00000001
        /*03f0*/ 	.word	0x00000001


	//----- nvinfo : EIATTR_CRS_STACK_SIZE
	.align		4
.L_54:
        /*03f4*/ 	.byte	0x04, 0x1e
        /*03f6*/ 	.short	(.L_56 - .L_55)
.L_55:
        /*03f8*/ 	.word	0x00000000


	//----- nvinfo : EIATTR_CBANK_PARAM_SIZE
	.align		4
.L_56:
        /*03fc*/ 	.byte	0x03, 0x19
        /*03fe*/ 	.short	0x02ec


	//----- nvinfo : EIATTR_PARAM_CBANK
	.align		4
        /*0400*/ 	.byte	0x04, 0x0a
        /*0402*/ 	.short	(.L_58 - .L_57)
	.align		4
.L_57:
        /*0404*/ 	.word	index@(.nv.constant0.kernel_cutlass_kernel_cudnngemm_amaxdense_blockscaled_gemm_persistent_amaxSm100BlockScaledPersistentDenseGemmKernel_object_at__TiledMMA_ThrLayoutVMNK21111000_PermutationMNK____MMAAtom_Thr_0)
        /*0408*/ 	.short	0x0380
        /*040a*/ 	.short	0x02ec


	//----- nvinfo : EIATTR_SW_WAR
	.align		4
.L_58:
        /*040c*/ 	.byte	0x04, 0x36
        /*040e*/ 	.short	(.L_60 - .L_59)
.L_59:
        /*0410*/ 	.word	0x00000008
.L_60:


//--------------------- .nv.compat                --------------------------
	.section	.nv.compat,"",@"SHT_CUDA_COMPAT_INFO"
	.align	4
        /*0000*/ 	.byte	0x02, 0x02, 0x02, 0x00, 0x02, 0x05, 0x05, 0x00, 0x02, 0x03, 0x01, 0x00, 0x02, 0x06, 0x01, 0x00


//--------------------- .nv.callgraph             --------------------------
	.section	.nv.callgraph,"",@"SHT_CUDA_CALLGRAPH"
	.align	4
	.sectionentsize	8
	.align		4
        /*0000*/ 	.word	0x00000000
	.align		4
        /*0004*/ 	.word	0xffffffff
	.align		4
        /*0008*/ 	.word	0x00000000
	.align		4
        /*000c*/ 	.word	0xfffffffe
	.align		4
        /*0010*/ 	.word	0x00000000
	.align		4
        /*0014*/ 	.word	0xfffffffd
	.align		4
        /*0018*/ 	.word	0x00000000
	.align		4
        /*001c*/ 	.word	0xfffffffc


//--------------------- .text.kernel_cutlass_kernel_cudnngemm_amaxdense_blockscaled_gemm_persistent_amaxSm100BlockScaledPersistentDenseGemmKernel_object_at__TiledMMA_ThrLayoutVMNK21111000_PermutationMNK____MMAAtom_Thr_0 --------------------------
	.section	.text.kernel_cutlass_kernel_cudnngemm_amaxdense_blockscaled_gemm_persistent_amaxSm100BlockScaledPersistentDenseGemmKernel_object_at__TiledMMA_ThrLayoutVMNK21111000_PermutationMNK____MMAAtom_Thr_0,"ax",@progbits
	.align	128
        .global         kernel_cutlass_kernel_cudnngemm_amaxdense_blockscaled_gemm_persistent_amaxSm100BlockScaledPersistentDenseGemmKernel_object_at__TiledMMA_ThrLayoutVMNK21111000_PermutationMNK____MMAAtom_Thr_0
        .type           kernel_cutlass_kernel_cudnngemm_amaxdense_blockscaled_gemm_persistent_amaxSm100BlockScaledPersistentDenseGemmKernel_object_at__TiledMMA_ThrLayoutVMNK21111000_PermutationMNK____MMAAtom_Thr_0,@function
        .size           kernel_cutlass_kernel_cudnngemm_amaxdense_blockscaled_gemm_persistent_amaxSm100BlockScaledPersistentDenseGemmKernel_object_at__TiledMMA_ThrLayoutVMNK21111000_PermutationMNK____MMAAtom_Thr_0,(.L_x_70 - kernel_cutlass_kernel_cudnngemm_amaxdense_blockscaled_gemm_persistent_amaxSm100BlockScaledPersistentDenseGemmKernel_object_at__TiledMMA_ThrLayoutVMNK21111000_PermutationMNK____MMAAtom_Thr_0)
        .other          kernel_cutlass_kernel_cudnngemm_amaxdense_blockscaled_gemm_persistent_amaxSm100BlockScaledPersistentDenseGemmKernel_object_at__TiledMMA_ThrLayoutVMNK21111000_PermutationMNK____MMAAtom_Thr_0,@"STO_CUDA_ENTRY STV_DEFAULT"
kernel_cutlass_kernel_cudnngemm_amaxdense_blockscaled_gemm_persistent_amaxSm100BlockScaledPersistentDenseGemmKernel_object_at__TiledMMA_ThrLayoutVMNK21111000_PermutationMNK____MMAAtom_Thr_0:
.text.kernel_cutlass_kernel_cudnngemm_amaxdense_blockscaled_gemm_persistent_amaxSm100BlockScaledPersistentDenseGemmKernel_object_at__TiledMMA_ThrLayoutVMNK21111000_PermutationMNK____MMAAtom_Thr_0:
[----:B------:R-:W1:Y:S01]  /*0000*/  LDC R1, c[0x0][0x37c] ;  /* 0x0000df00ff017b82 */ /* 0x000e620000000800 */
[----:B------:R-:W2:Y:S07]  /*0010*/  S2R R4, SR_TID.X ;  /* 0x0000000000047919 */ /* 0x000eae0000002100 */
[----:B------:R-:W3:Y:S01]  /*0020*/  S2UR UR12, SR_CgaCtaId ;  /* 0x00000000000c79c3 */ /* 0x000ee20000008800 */
[----:B------:R-:W4:Y:S01]  /*0030*/  LDCU.U8 UR7, c[0x0][0x382] ;  /* 0x00007040ff0777ac */ /* 0x000f220008000000 */
[----:B------:R-:W5:Y:S06]  /*0040*/  LDCU.U8 UR6, c[0x0][0x381] ;  /* 0x00007020ff0677ac */ /* 0x000f6c0008000000 */
[----:B------:R-:W2:Y:S01]  /*0050*/  S2UR UR31, SR_CTAID.X ;  /* 0x00000000001f79c3 */ /* 0x000ea20000002500 */
[----:B------:R-:W2:Y:S01]  /*0060*/  LDCU UR5, c[0x0][0x36c] ;  /* 0x00006d80ff0577ac */ /* 0x000ea20008000800 */
[----:B----4-:R-:W-:-:S02]  /*0070*/  ULOP3.LUT UR7, UR7, 0x1, URZ, 0xc0, !UPT ;  /* 0x0000000107077892 */ /* 0x010fc4000f8ec0ff */
[----:B-----5:R-:W-:Y:S02]  /*0080*/  ULOP3.LUT UR6, UR6, 0x1, URZ, 0xc0, !UPT ;  /* 0x0000000106067892 */ /* 0x020fe4000f8ec0ff */
[----:B---3--:R-:W-:Y:S02]  /*0090*/  ULEA.HI UR30, UR12, UR12, URZ, 0x1 ;  /* 0x0000000c0c1e7291 */ /* 0x008fe4000f8f08ff */
[----:B--2---:R-:W-:Y:S02]  /*00a0*/  UISETP.EQ.U32.AND UP3, UPT, UR5, 0x1, UPT ;  /* 0x000000010500788c */ /* 0x004fe4000bf62070 */
[----:B------:R-:W-:Y:S01]  /*00b0*/  UISETP.NE.U32.AND UP6, UPT, UR7, 0x1, UPT ;  /* 0x000000010700788c */ /* 0x000fe2000bfc5070 */
[----:B------:R-:W-:Y:S01]  /*00c0*/  SHF.R.U32.HI R5, RZ, 0x5, R4 ;  /* 0x00000005ff057819 */ /* 0x000fe20000011604 */
[----:B------:R-:W-:Y:S02]  /*00d0*/  ULOP3.LUT UR31, UR31, 0x1, URZ, 0xc0, !UPT ;  /* 0x000000011f1f7892 */ /* 0x000fe4000f8ec0ff */
[----:B------:R-:W-:Y:S01]  /*00e0*/  UISETP.NE.U32.AND UP5, UPT, UR6, 0x1, UPT ;  /* 0x000000010600788c */ /* 0x000fe2000bfa5070 */
[C---:B------:R-:W-:Y:S01]  /*00f0*/  R2UR UR4, R5.reuse ;  /* 0x00000000050472ca */ /* 0x040fe200000e0000 */
[----:B------:R-:W-:Y:S01]  /*0100*/  ULOP3.LUT UR29, UR30, 0xfffffffe, URZ, 0xc0, !UPT ;  /* 0xfffffffe1e1d7892 */ /* 0x000fe2000f8ec0ff */
[----:B------:R-:W-:-:S11]  /*0110*/  ISETP.NE.AND P0, PT, R5, 0x5, PT ;  /* 0x000000050500780c */ /* 0x000fd60003f05270 */
[----:B------:R-:W-:Y:S02]  /*0120*/  UISETP.NE.AND UP4, UPT, UR4, URZ, UPT ;  /* 0x000000ff0400728c */ /* 0x000fe4000bf85270 */
[----:B-1----:R-:W-:Y:S09]  /*0130*/  @P0 BRA `(.L_x_0) ;  /* 0x0000000000440947 */ /* 0x002ff20003800000 */
[----:B------:R-:W1:Y:S02]  /*0140*/  LDCU.64 UR4, c[0x0][0x348] ;  /* 0x00006900ff0477ac */ /* 0x000e640008000a00 */
[----:B-1----:R-:W-:Y:S02]  /*0150*/  UIADD3 UR14, UP1, UPT, UR4, 0x40, URZ ;  /* 0x00000040040e7890 */ /* 0x002fe4000ff3e0ff */
[----:B------:R-:W-:Y:S02]  /*0160*/  UIADD3 UR10, UP0, UPT, UR4, 0xc0, URZ ;  /* 0x000000c0040a7890 */ /* 0x000fe4000ff1e0ff */
[----:B------:R-:W-:Y:S02]  /*0170*/  UIADD3 UR8, UP2, UPT, UR4, 0x140, URZ ;  /* 0x0000014004087890 */ /* 0x000fe4000ff5e0ff */
[----:B------:R-:W-:Y:S02]  /*0180*/  UIADD3.X UR15, UPT, UPT, URZ, UR5, URZ, UP1, !UPT ;  /* 0x00000005ff0f7290 */ /* 0x000fe40008ffe4ff */
[----:B------:R-:W-:-:S02]  /*0190*/  UIADD3 UR6, UP1, UPT, UR4, 0x1c0, URZ ;  /* 0x000001c004067890 */ /* 0x000fc4000ff3e0ff */
[----:B------:R-:W-:Y:S02]  /*01a0*/  UIADD3.X UR11, UPT, UPT, URZ, UR5, URZ, UP0, !UPT ;  /* 0x00000005ff0b7290 */ /* 0x000fe400087fe4ff */
[----:B------:R-:W-:Y:S02]  /*01b0*/  UIADD3 UR4, UP0, UPT, UR4, 0x240, URZ ;  /* 0x0000024004047890 */ /* 0x000fe4000ff1e0ff */
[----:B------:R-:W-:Y:S01]  /*01c0*/  UIADD3.X UR9, UPT, UPT, URZ, UR5, URZ, UP2, !UPT ;  /* 0x00000005ff097290 */ /* 0x000fe200097fe4ff */
[----:B------:R1:W-:Y:S01]  /*01d0*/  UTMACCTL.PF [UR14] ;  /* 0x000000000e0079b9 */ /* 0x0003e20008040000 */
[----:B------:R-:W-:-:S03]  /*01e0*/  UIADD3.X UR7, UPT, UPT, URZ, UR5, URZ, UP1, !UPT ;  /* 0x00000005ff077290 */ /* 0x000fc60008ffe4ff */
[----:B------:R1:W-:Y:S01]  /*01f0*/  UTMACCTL.PF [UR10] ;  /* 0x000000000a0079b9 */ /* 0x0003e20008040000 */
[----:B------:R-:W-:-:S03]  /*0200*/  UIADD3.X UR5, UPT, UPT, URZ, UR5, URZ, UP0, !UPT ;  /* 0x00000005ff057290 */ /* 0x000fc600087fe4ff */
[----:B------:R1:W-:Y:S02]  /*0210*/  UTMACCTL.PF [UR8] ;  /* 0x00000000080079b9 */ /* 0x0003e40008040000 */
[----:B------:R1:W-:Y:S04]  /*0220*/  UTMACCTL.PF [UR6] ;  /* 0x00000000060079b9 */ /* 0x0003e80008040000 */
[----:B------:R1:W-:Y:S02]  /*0230*/  UTMACCTL.PF [UR4] ;  /* 0x00000000040079b9 */ /* 0x0003e40008040000 */
[----:B-1----:R-:W-:Y:S01]  /*0240*/  NOP ;  /* 0x0000000000007918 */ /* 0x002fe20000000000 */
.L_x_0:
[----:B------:R-:W-:Y:S05]  /*0250*/  BRA.U UP4, `(.L_x_1) ;  /* 0x0000000104507547 */ /* 0x000fea000b800000 */
[----:B------:R-:W-:Y:S01]  /*0260*/  UMOV UR5, 0x400 ;  /* 0x0000040000057882 */ /* 0x000fe20000000000 */
[----:B------:R-:W-:Y:S01]  /*0270*/  UMOV UR4, 0x1 ;  /* 0x0000000100047882 */ /* 0x000fe20000000000 */
[----:B------:R-:W-:Y:S02]  /*0280*/  ULEA UR5, UR12, UR5, 0x18 ;  /* 0x000000050c057291 */ /* 0x000fe4000f8ec0ff */
[----:B------:R-:W-:-:S04]  /*0290*/  UIADD3 UR6, UPT, UPT, -UR4, 0x100000, URZ ;  /* 0x0010000004067890 */ /* 0x000fc8000fffe1ff */
[----:B------:R-:W-:Y:S02]  /*02a0*/  USHF.L.U32 UR7, UR6, 0xb, URZ ;  /* 0x0000000b06077899 */ /* 0x000fe400080006ff */
[----:B------:R-:W-:Y:S01]  /*02b0*/  USHF.L.U32 UR6, UR6, 0x1, URZ ;  /* 0x0000000106067899 */ /* 0x000fe200080006ff */
[----:B------:R-:W1:Y:S11]  /*02c0*/  FENCE.VIEW.ASYNC.S ;  /* 0x00000000000073c6 */ /* 0x000e760000000000 */
[----:B-1----:R1:W2:Y:S01]  /*02d0*/  SYNCS.EXCH.64 URZ, [UR5], UR6 ;  /* 0x0000000605ff75b2 */ /* 0x0022a20008000100 */
[----:B------:R1:W3:Y:S01]  /*02e0*/  SYNCS.EXCH.64 URZ, [UR5+0x8], UR6 ;  /* 0x0000080605ff75b2 */ /* 0x0002e20008000100 */
[----:B------:R1:W4:Y:S01]  /*02f0*/  SYNCS.EXCH.64 URZ, [UR5+0x10], UR6 ;  /* 0x0000100605ff75b2 */ /* 0x0003220008000100 */
[----:B------:R1:W5:Y:S01]  /*0300*/  SYNCS.EXCH.64 URZ, [UR5+0x18], UR6 ;  /* 0x0000180605ff75b2 */ /* 0x0003620008000100 */
[----:B------:R1:W1:Y:S01]  /*0310*/  SYNCS.EXCH.64 URZ, [UR5+0x20], UR6 ;  /* 0x0000200605ff75b2 */ /* 0x0002620008000100 */
[----:B------:R1:W1:Y:S01]  /*0320*/  SYNCS.EXCH.64 URZ, [UR5+0x28], UR6 ;  /* 0x0000280605ff75b2 */ /* 0x0002620008000100 */
[----:B------:R1:W1:Y:S01]  /*0330*/  SYNCS.EXCH.64 URZ, [UR5+0x30], UR6 ;  /* 0x0000300605ff75b2 */ /* 0x0002620008000100 */
[----:B------:R1:W1:Y:S01]  /*0340*/  SYNCS.EXCH.64 URZ, [UR5+0x38], UR6 ;  /* 0x0000380605ff75b2 */ /* 0x0002620008000100 */
[----:B------:R1:W1:Y:S01]  /*0350*/  SYNCS.EXCH.64 URZ, [UR5+0x40], UR6 ;  /* 0x0000400605ff75b2 */ /* 0x0002620008000100 */
[----:B------:R1:W1:Y:S01]  /*0360*/  SYNCS.EXCH.64 URZ, [UR5+0x48], UR6 ;  /* 0x0000480605ff75b2 */ /* 0x0002620008000100 */
[----:B------:R1:W1:Y:S01]  /*0370*/  SYNCS.EXCH.64 URZ, [UR5+0x50], UR6 ;  /* 0x0000500605ff75b2 */ /* 0x0002620008000100 */
[----:B------:R1:W1:Y:S01]  /*0380*/  SYNCS.EXCH.64 URZ, [UR5+0x58], UR6 ;  /* 0x0000580605ff75b2 */ /* 0x0002620008000100 */
[----:B------:R-:W-:Y:S01]  /*0390*/  NOP ;  /* 0x0000000000007918 */ /* 0x000fe20000000000 */
.L_x_1:
[----:B------:R-:W-:Y:S01]  /*03a0*/  NOP ;  /* 0x0000000000007918 */ /* 0x000fe20000000000 */
[----:B------:R-:W-:Y:S05]  /*03b0*/  BRA.U !UP3, `(.L_x_2) ;  /* 0x000000010b087547 */ /* 0x000fea000b800000 */
[----:B-12345:R-:W-:Y:S01]  /*03c0*/  UCGABAR_ARV ;  /* 0x00000000000079c7 */ /* 0x03efe20008000000 */
[----:B------:R-:W-:Y:S05]  /*03d0*/  BRA `(.L_x_3) ;  /* 0x0000000000047947 */ /* 0x000fea0003800000 */
.L_x_2:
[----:B-12345:R-:W-:Y:S01]  /*03e0*/  NOP ;  /* 0x0000000000007918 */ /* 0x03efe20000000000 */
.L_x_3:
[----:B------:R-:W-:Y:S05]  /*03f0*/  BRA.U !UP3, `(.L_x_4) ;  /* 0x000000010b0c7547 */ /* 0x000fea000b800000 */
[----:B------:R-:W-:Y:S01]  /*0400*/  UCGABAR_WAIT ;  /* 0x0000000000007dc7 */ /* 0x000fe20008000000 */
[----:B------:R-:W-:Y:S01]  /*0410*/  CCTL.IVALL ;  /* 0x00000000ff00798f */ /* 0x000fe20002000000 */
[----:B------:R-:W-:Y:S05]  /*0420*/  BRA `(.L_x_5) ;  /* 0x0000000000047947 */ /* 0x000fea0003800000 */
.L_x_4:
[----:B------:R-:W-:Y:S06]  /*0430*/  BAR.SYNC.DEFER_BLOCKING 0x0 ;  /* 0x0000000000007b1d */ /* 0x000fec0000010000 */
.L_x_5:
[----:B------:R-:W-:Y:S01]  /*0440*/  @!UP4 UMOV UR6, 0x400 ;  /* 0x000004000006c882 */ /* 0x000fe20000000000 */
[----:B------:R-:W-:Y:S01]  /*0450*/  UMOV UR5, 0x1 ;  /* 0x0000000100057882 */ /* 0x000fe20000000000 */
[----:B------:R-:W-:Y:S01]  /*0460*/  UMOV UR4, 0x8 ;  /* 0x0000000800047882 */ /* 0x000fe20000000000 */
[----:B------:R-:W-:Y:S02]  /*0470*/  @!UP4 ULEA UR6, UR12, UR6, 0x18 ;  /* 0x000000060c06c291 */ /* 0x000fe4000f8ec0ff */
[----:B------:R-:W-:-:S04]  /*0480*/  @!UP4 UIADD3 UR8, UPT, UPT, -UR5, 0x100000, URZ ;  /* 0x001000000508c890 */ /* 0x000fc8000fffe1ff */
[----:B------:R-:W-:Y:S02]  /*0490*/  @!UP4 USHF.L.U32 UR9, UR8, 0xb, URZ ;  /* 0x0000000b0809c899 */ /* 0x000fe400080006ff */
[----:B------:R-:W-:Y:S02]  /*04a0*/  @!UP4 USHF.L.U32 UR8, UR8, 0x1, URZ ;  /* 0x000000010808c899 */ /* 0x000fe400080006ff */
[----:B------:R-:W-:-:S04]  /*04b0*/  @!UP4 UIADD3 UR4, UPT, UPT, -UR4, 0x100000, URZ ;  /* 0x001000000404c890 */ /* 0x000fc8000fffe1ff */
[----:B------:R-:W-:Y:S02]  /*04c0*/  @!UP4 USHF.L.U32 UR5, UR4, 0xb, URZ ;  /* 0x0000000b0405c899 */ /* 0x000fe400080006ff */
[----:B------:R-:W-:Y:S01]  /*04d0*/  @!UP4 USHF.L.U32 UR4, UR4, 0x1, URZ ;  /* 0x000000010404c899 */ /* 0x000fe200080006ff */
[----:B------:R-:W1:Y:S03]  /*04e0*/  FENCE.VIEW.ASYNC.S ;  /* 0x00000000000073c6 */ /* 0x000e660000000000 */
[----:B-1----:R1:W2:Y:S08]  /*04f0*/  @!UP4 SYNCS.EXCH.64 URZ, [UR6+0x60], UR8 ;  /* 0x0000600806ffc5b2 */ /* 0x0022b00008000100 */
[----:B------:R1:W3:Y:S01]  /*0500*/  @!UP4 SYNCS.EXCH.64 URZ, [UR6+0x68], UR4 ;  /* 0x0000680406ffc5b2 */ /* 0x0002e20008000100 */
[----:B------:R-:W-:Y:S01]  /*0510*/  NOP ;  /* 0x0000000000007918 */ /* 0x000fe20000000000 */
[----:B------:R-:W-:Y:S05]  /*0520*/  BRA.U !UP3, `(.L_x_6) ;  /* 0x000000010b087547 */ /* 0x000fea000b800000 */
[----:B--23--:R-:W-:Y:S01]  /*0530*/  UCGABAR_ARV ;  /* 0x00000000000079c7 */ /* 0x00cfe20008000000 */
[----:B------:R-:W-:Y:S05]  /*0540*/  BRA `(.L_x_7) ;  /* 0x0000000000047947 */ /* 0x000fea0003800000 */
.L_x_6:
[----:B--23--:R-:W-:Y:S01]  /*0550*/  NOP ;  /* 0x0000000000007918 */ /* 0x00cfe20000000000 */
.L_x_7:
[----:B------:R-:W-:Y:S05]  /*0560*/  BRA.U !UP3, `(.L_x_8) ;  /* 0x000000010b0c7547 */ /* 0x000fea000b800000 */
[----:B------:R-:W-:Y:S01]  /*0570*/  UCGABAR_WAIT ;  /* 0x0000000000007dc7 */ /* 0x000fe20008000000 */
[----:B------:R-:W-:Y:S01]  /*0580*/  CCTL.IVALL ;  /* 0x00000000ff00798f */ /* 0x000fe20002000000 */
[----:B------:R-:W-:Y:S05]  /*0590*/  BRA `(.L_x_9) ;  /* 0x0000000000047947 */ /* 0x000fea0003800000 */
.L_x_8:
[----:B------:R-:W-:Y:S06]  /*05a0*/  BAR.SYNC.DEFER_BLOCKING 0x0 ;  /* 0x0000000000007b1d */ /* 0x000fec0000010000 */
.L_x_9:
[----:B------:R-:W-:Y:S05]  /*05b0*/  @P0 BRA `(.L_x_10) ;  /* 0x0000000000280947 */ /* 0x000fea0003800000 */
[----:B-1----:R-:W-:Y:S01]  /*05c0*/  UMOV UR5, 0x400 ;  /* 0x0000040000057882 */ /* 0x002fe20000000000 */
[----:B------:R-:W-:Y:S01]  /*05d0*/  UMOV UR4, 0x20 ;  /* 0x0000002000047882 */ /* 0x000fe20000000000 */
[----:B------:R-:W-:Y:S02]  /*05e0*/  ULEA UR5, UR12, UR5, 0x18 ;  /* 0x000000050c057291 */ /* 0x000fe4000f8ec0ff */
[----:B------:R-:W-:-:S04]  /*05f0*/  UIADD3 UR6, UPT, UPT, -UR4, 0x100000, URZ ;  /* 0x0010000004067890 */ /* 0x000fc8000fffe1ff */
[----:B------:R-:W-:Y:S02]  /*0600*/  USHF.L.U32 UR7, UR6, 0xb, URZ ;  /* 0x0000000b06077899 */ /* 0x000fe400080006ff */
[----:B------:R-:W-:Y:S01]  /*0610*/  USHF.L.U32 UR6, UR6, 0x1, URZ ;  /* 0x0000000106067899 */ /* 0x000fe200080006ff */
[----:B------:R-:W-:Y:S01]  /*0620*/  ELECT P1, URZ, PT ;  /* 0x0000000000ff782f */ /* 0x000fe20003820000 */
[----:B------:R-:W1:Y:S10]  /*0630*/  FENCE.VIEW.ASYNC.S ;  /* 0x00000000000073c6 */ /* 0x000e740000000000 */
[----:B-1----:R2:W3:Y:S02]  /*0640*/  SYNCS.EXCH.64 URZ, [UR5+0x70], UR6 ;  /* 0x0000700605ff75b2 */ /* 0x0024e40008000100 */
[----:B--2---:R-:W-:Y:S01]  /*0650*/  NOP ;  /* 0x0000000000007918 */ /* 0x004fe20000000000 */
.L_x_10:
[----:B------:R-:W-:Y:S01]  /*0660*/  NOP ;  /* 0x0000000000007918 */ /* 0x000fe20000000000 */
[----:B------:R-:W-:Y:S05]  /*0670*/  BRA.U !UP3, `(.L_x_11) ;  /* 0x000000010b087547 */ /* 0x000fea000b800000 */
[----:B---3--:R-:W-:Y:S01]  /*0680*/  UCGABAR_ARV ;  /* 0x00000000000079c7 */ /* 0x008fe20008000000 */
[----:B------:R-:W-:Y:S05]  /*0690*/  BRA `(.L_x_12) ;  /* 0x0000000000047947 */ /* 0x000fea0003800000 */
.L_x_11:
[----:B---3--:R-:W-:Y:S01]  /*06a0*/  NOP ;  /* 0x0000000000007918 */ /* 0x008fe20000000000 */
.L_x_12:
[----:B------:R-:W-:Y:S05]  /*06b0*/  BRA.U !UP3, `(.L_x_13) ;  /* 0x000000010b0c7547 */ /* 0x000fea000b800000 */
[----:B------:R-:W-:Y:S01]  /*06c0*/  UCGABAR_WAIT ;  /* 0x0000000000007dc7 */ /* 0x000fe20008000000 */
[----:B------:R-:W-:Y:S01]  /*06d0*/  CCTL.IVALL ;  /* 0x00000000ff00798f */ /* 0x000fe20002000000 */
[----:B------:R-:W-:Y:S05]  /*06e0*/  BRA `(.L_x_14) ;  /* 0x0000000000047947 */ /* 0x000fea0003800000 */
.L_x_13:
[----:B------:R-:W-:Y:S06]  /*06f0*/  BAR.SYNC.DEFER_BLOCKING 0x0 ;  /* 0x0000000000007b1d */ /* 0x000fec0000010000 */
.L_x_14:
[----:B------:R-:W2:Y:S01]  /*0700*/  LDCU.U8 UR23, c[0x0][0x650] ;  /* 0x0000ca00ff1777ac */ /* 0x000ea20008000000 */
[----:B------:R-:W3:Y:S01]  /*0710*/  LDCU.U8 UR22, c[0x0][0x651] ;  /* 0x0000ca20ff1677ac */ /* 0x000ee20008000000 */
[----:B------:R-:W4:Y:S01]  /*0720*/  LDCU.U8 UR21, c[0x0][0x65c] ;  /* 0x0000cb80ff1577ac */ /* 0x000f220008000000 */
[----:B------:R-:W5:Y:S01]  /*0730*/  LDCU.U8 UR15, c[0x0][0x65d] ;  /* 0x0000cba0ff0f77ac */ /* 0x000f620008000000 */
[----:B------:R-:W1:Y:S01]  /*0740*/  LDCU.U8 UR14, c[0x0][0x668] ;  /* 0x0000cd00ff0e77ac */ /* 0x000e620008000000 */
[----:B------:R-:W1:Y:S01]  /*0750*/  LDCU.U8 UR13, c[0x0][0x669] ;  /* 0x0000cd20ff0d77ac */ /* 0x000e620008000000 */
[----:B------:R-:W-:Y:S01]  /*0760*/  UIADD3 UR28, UPT, UPT, -UR29, UR12, URZ ;  /* 0x0000000c1d1c7290 */ /* 0x000fe2000fffe1ff */
[----:B------:R-:W-:Y:S05]  /*0770*/  @P0 BRA `(.L_x_15) ;  /* 0x0000000800d80947 */ /* 0x000fea0003800000 */
[----:B------:R-:W5:Y:S01]  /*0780*/  S2UR UR40, SR_CTAID.Z ;  /* 0x00000000002879c3 */ /* 0x000f620000002700 */
[----:B------:R-:W-:Y:S01]  /*0790*/  UMOV UR39, 0x1 ;  /* 0x0000000100277882 */ /* 0x000fe20000000000 */
[----:B------:R-:W-:Y:S01]  /*07a0*/  UMOV UR38, URZ ;  /* 0x000000ff00267c82 */ /* 0x000fe20008000000 */
[----:B-----5:R-:W-:-:S09]  /*07b0*/  UISETP.GT.U32.AND UP0, UPT, UR40, 0xff, UPT ;  /* 0x000000ff2800788c */ /* 0x020fd2000bf04070 */
[----:B------:R-:W-:Y:S05]  /*07c0*/  BRA.U UP0, `(.L_x_16) ;  /* 0x0000000900407547 */ /* 0x000fea000b800000 */
[----:B-1----:R-:W1:Y:S01]  /*07d0*/  LDCU.64 UR4, c[0x0][0x648] ;  /* 0x0000c900ff0477ac */ /* 0x002e620008000a00 */
[----:B------:R-:W5:Y:S01]  /*07e0*/  S2UR UR35, SR_CgaCtaId ;  /* 0x00000000002379c3 */ /* 0x000f620000008800 */
[----:B------:R-:W4:Y:S01]  /*07f0*/  LDCU UR8, c[0x0][0x658] ;  /* 0x0000cb00ff0877ac */ /* 0x000f220008000800 */
[----:B------:R-:W3:Y:S01]  /*0800*/  LDCU.64 UR50, c[0x0][0x348] ;  /* 0x00006900ff3277ac */ /* 0x000ee20008000a00 */
[----:B------:R-:W-:Y:S01]  /*0810*/  USHF.L.U32 UR36, UR31, 0x7, URZ ;  /* 0x000000071f247899 */ /* 0x000fe200080006ff */
[----:B------:R-:W-:Y:S01]  /*0820*/  UMOV UR38, URZ ;  /* 0x000000ff00267c82 */ /* 0x000fe20008000000 */
[----:B------:R-:W-:Y:S01]  /*0830*/  UMOV UR39, 0x1 ;  /* 0x0000000100277882 */ /* 0x000fe20000000000 */
[----:B-1----:R-:W-:-:S04]  /*0840*/  UIMAD.WIDE.U32 UR6, UR40, UR5, URZ ;  /* 0x00000005280672a5 */ /* 0x002fc8000f8e00ff */
[----:B------:R-:W-:-:S04]  /*0850*/  UIADD3 UR5, UPT, UPT, UR40, -UR7, URZ ;  /* 0x8000000728057290 */ /* 0x000fc8000fffe0ff */
[----:B--2---:R-:W-:-:S04]  /*0860*/  USHF.R.U32.HI UR5, URZ, UR23, UR5 ;  /* 0x00000017ff057299 */ /* 0x004fc80008011605 */
[----:B------:R-:W-:-:S04]  /*0870*/  UIADD3 UR5, UPT, UPT, UR7, UR5, URZ ;  /* 0x0000000507057290 */ /* 0x000fc8000fffe0ff */
[----:B---3--:R-:W-:-:S04]  /*0880*/  USHF.R.U32.HI UR6, URZ, UR22, UR5 ;  /* 0x00000016ff067299 */ /* 0x008fc80008011605 */
[----:B------:R-:W-:-:S04]  /*0890*/  UIADD3 UR6, UPT, UPT, -UR6, URZ, URZ ;  /* 0x000000ff06067290 */ /* 0x000fc8000fffe1ff */
[----:B------:R-:W-:Y:S01]  /*08a0*/  UIMAD UR6, UR6, UR4, UR40 ;  /* 0x00000004060672a4 */ /* 0x000fe2000f8e0228 */
[----:B------:R-:W1:Y:S03]  /*08b0*/  LDCU.64 UR4, c[0x0][0x660] ;  /* 0x0000cc00ff0477ac */ /* 0x000e660008000a00 */
[----:B----4-:R-:W-:-:S04]  /*08c0*/  UIMAD.WIDE.U32 UR8, UR6, UR8, URZ ;  /* 0x00000008060872a5 */ /* 0x010fc8000f8e00ff */
[----:B------:R-:W-:-:S04]  /*08d0*/  UIADD3 UR7, UPT, UPT, UR6, -UR9, URZ ;  /* 0x8000000906077290 */ /* 0x000fc8000fffe0ff */
[----:B------:R-:W-:-:S04]  /*08e0*/  USHF.R.U32.HI UR7, URZ, UR21, UR7 ;  /* 0x00000015ff077299 */ /* 0x000fc80008011607 */
[----:B------:R-:W-:Y:S01]  /*08f0*/  UIADD3 UR7, UPT, UPT, UR9, UR7, URZ ;  /* 0x0000000709077290 */ /* 0x000fe2000fffe0ff */
[----:B------:R-:W2:Y:S03]  /*0900*/  LDCU UR9, c[0x0][0x374] ;  /* 0x00006e80ff0977ac */ /* 0x000ea60008000800 */
[----:B------:R-:W-:Y:S01]  /*0910*/  USHF.R.U32.HI UR7, URZ, UR15, UR7 ;  /* 0x0000000fff077299 */ /* 0x000fe20008011607 */
[----:B------:R-:W2:Y:S03]  /*0920*/  LDCU UR8, c[0x0][0x370] ;  /* 0x00006e00ff0877ac */ /* 0x000ea60008000800 */
[----:B-1----:R-:W-:Y:S01]  /*0930*/  UIMAD.WIDE.U32 UR10, UR7, UR5, URZ ;  /* 0x00000005070a72a5 */ /* 0x002fe2000f8e00ff */
[----:B------:R-:W1:Y:S03]  /*0940*/  LDCU UR37, c[0x0][0x378] ;  /* 0x00006f00ff2577ac */ /* 0x000e660008000800 */
[----:B------:R-:W-:-:S04]  /*0950*/  UIADD3 UR5, UPT, UPT, UR7, -UR11, URZ ;  /* 0x8000000b07057290 */ /* 0x000fc8000fffe0ff */
[----:B------:R-:W-:-:S04]  /*0960*/  USHF.R.U32.HI UR5, URZ, UR14, UR5 ;  /* 0x0000000eff057299 */ /* 0x000fc80008011605 */
[----:B------:R-:W-:Y:S02]  /*0970*/  UIADD3 UR11, UPT, UPT, UR11, UR5, URZ ;  /* 0x000000050b0b7290 */ /* 0x000fe4000fffe0ff */
[----:B--2---:R-:W-:Y:S02]  /*0980*/  UIMAD UR8, UR9, UR8, URZ ;  /* 0x00000008090872a4 */ /* 0x004fe4000f8e02ff */
[----:B------:R-:W-:Y:S02]  /*0990*/  USHF.R.U32.HI UR11, URZ, UR13, UR11 ;  /* 0x0000000dff0b7299 */ /* 0x000fe4000801160b */
[----:B-1----:R-:W-:Y:S01]  /*09a0*/  UIMAD UR37, UR8, UR37, URZ ;  /* 0x00000025082572a4 */ /* 0x002fe2000f8e02ff */
[----:B------:R-:W1:Y:S01]  /*09b0*/  LDCU UR5, c[0x0][0x654] ;  /* 0x0000ca80ff0577ac */ /* 0x000e620008000800 */
[----:B------:R-:W-:Y:S02]  /*09c0*/  UIADD3 UR11, UPT, UPT, -UR11, URZ, URZ ;  /* 0x000000ff0b0b7290 */ /* 0x000fe4000fffe1ff */
[----:B------:R-:W-:-:S02]  /*09d0*/  ULEA.HI UR37, UR37, UR37, URZ, 0x1 ;  /* 0x0000002525257291 */ /* 0x000fc4000f8f08ff */
[----:B------:R-:W-:Y:S02]  /*09e0*/  UIMAD UR11, UR11, UR4, UR7 ;  /* 0x000000040b0b72a4 */ /* 0x000fe4000f8e0207 */
[----:B------:R-:W-:Y:S01]  /*09f0*/  UIADD3 UR4, UPT, UPT, -UR7, URZ, URZ ;  /* 0x000000ff07047290 */ /* 0x000fe2000fffe1ff */
[----:B------:R-:W-:Y:S01]  /*0a00*/  UMOV UR8, 0x400 ;  /* 0x0000040000087882 */ /* 0x000fe20000000000 */
[----:B------:R-:W-:Y:S02]  /*0a10*/  USHF.R.S32.HI UR37, URZ, 0x1, UR37 ;  /* 0x00000001ff257899 */ /* 0x000fe40008011425 */
[----:B-----5:R-:W-:Y:S02]  /*0a20*/  ULEA UR35, UR35, UR8, 0x18 ;  /* 0x0000000823237291 */ /* 0x020fe4000f8ec0ff */
[----:B-1----:R-:W-:-:S12]  /*0a30*/  UIMAD UR5, UR4, UR5, UR6 ;  /* 0x00000005040572a4 */ /* 0x002fd8000f8e0206 */
.L_x_21:
[----:B------:R-:W-:Y:S02]  /*0a40*/  USHF.L.U32 UR4, UR39, 0x1f, URZ ;  /* 0x0000001f27047899 */ /* 0x000fe400080006ff */
[----:B------:R-:W-:Y:S02]  /*0a50*/  ULEA UR6, UR38, UR35, 0x3 ;  /* 0x0000002326067291 */ /* 0x000fe4000f8e18ff */
[----:B------:R-:W-:Y:S02]  /*0a60*/  UIADD3 UR46, UP2, UPT, UR50, 0xc0, URZ ;  /* 0x000000c0322e7890 */ /* 0x000fe4000ff5e0ff */
[----:B------:R-:W-:Y:S01]  /*0a70*/  MOV R0, UR4 ;  /* 0x0000000400007c02 */ /* 0x000fe20008000f00 */
[----:B------:R-:W-:Y:S02]  /*0a80*/  UIADD3 UR4, UPT, UPT, UR5, UR5, URZ ;  /* 0x0000000505047290 */ /* 0x000fe4000fffe0ff */
[----:B------:R-:W-:Y:S02]  /*0a90*/  UIADD3 UR48, UP3, UPT, UR50, 0x40, URZ ;  /* 0x0000004032307890 */ /* 0x000fe4000ff7e0ff */
[----:B------:R-:W-:Y:S01]  /*0aa0*/  ULOP3.LUT UR5, UR4, UR31, URZ, 0xfc, !UPT ;  /* 0x0000001f04057292 */ /* 0x000fe2000f8efcff */
[----:B----4-:R1:W2:Y:S01]  /*0ab0*/  SYNCS.PHASECHK.TRANS64.TRYWAIT P1, [UR6+0x30], R0 ;  /* 0x00003000ff0075a7 */ /* 0x0102a20008021106 */
[----:B------:R-:W-:-:S02]  /*0ac0*/  UIADD3 UR44, UP1, UPT, UR50, 0x140, URZ ;  /* 0x00000140322c7890 */ /* 0x000fc4000ff3e0ff */
[----:B------:R-:W-:Y:S02]  /*0ad0*/  ULEA.HI UR4, UR4, UR5, URZ, 0x1 ;  /* 0x0000000504047291 */ /* 0x000fe4000f8f08ff */
[----:B------:R-:W-:Y:S02]  /*0ae0*/  UIADD3 UR42, UP0, UPT, UR50, 0x1c0, URZ ;  /* 0x000001c0322a7890 */ /* 0x000fe4000ff1e0ff */
[----:B------:R-:W-:Y:S02]  /*0af0*/  ULOP3.LUT UR6, UR4, 0xfffffffe, URZ, 0xc0, !UPT ;  /* 0xfffffffe04067892 */ /* 0x000fe4000f8ec0ff */
[----:B------:R-:W-:Y:S02]  /*0b00*/  USHF.R.S32.HI UR4, URZ, 0x1, UR4 ;  /* 0x00000001ff047899 */ /* 0x000fe40008011404 */
[----:B------:R-:W-:Y:S02]  /*0b10*/  UISETP.NE.AND UP4, UPT, UR5, UR6, UPT ;  /* 0x000000060500728c */ /* 0x000fe4000bf85270 */
[----:B------:R-:W-:-:S02]  /*0b20*/  UIADD3 UR27, UPT, UPT, UR4, -0x1, URZ ;  /* 0xffffffff041b7890 */ /* 0x000fc4000fffe0ff */
[----:B------:R-:W-:Y:S02]  /*0b30*/  UISETP.LT.AND UP4, UPT, UR5, URZ, UP4 ;  /* 0x000000ff0500728c */ /* 0x000fe4000a781270 */
[----:B------:R-:W-:Y:S02]  /*0b40*/  ULEA UR7, UR11, UR36, 0x8 ;  /* 0x000000240b077291 */ /* 0x000fe4000f8e40ff */
[----:B------:R-:W-:Y:S02]  /*0b50*/  UIADD3.X UR47, UPT, UPT, URZ, UR51, URZ, UP2, !UPT ;  /* 0x00000033ff2f7290 */ /* 0x000fe400097fe4ff */
[----:B------:R-:W-:Y:S02]  /*0b60*/  UIADD3 UR11, UPT, UPT, UR28, UR11, UR11 ;  /* 0x0000000b1c0b7290 */ /* 0x000fe4000fffe00b */
[----:B------:R-:W-:Y:S02]  /*0b70*/  UIADD3.X UR49, UPT, UPT, URZ, UR51, URZ, UP3, !UPT ;  /* 0x00000033ff317290 */ /* 0x000fe40009ffe4ff */
[----:B------:R-:W-:-:S02]  /*0b80*/  UIADD3.X UR45, UPT, UPT, URZ, UR51, URZ, UP1, !UPT ;  /* 0x00000033ff2d7290 */ /* 0x000fc40008ffe4ff */
[----:B------:R-:W-:Y:S02]  /*0b90*/  @!UP4 UIADD3 UR27, UPT, UPT, UR4, URZ, URZ ;  /* 0x000000ff041bc290 */ /* 0x000fe4000fffe0ff */
[----:B------:R-:W-:Y:S02]  /*0ba0*/  UIADD3.X UR43, UPT, UPT, URZ, UR51, URZ, UP0, !UPT ;  /* 0x00000033ff2b7290 */ /* 0x000fe400087fe4ff */
[----:B------:R-:W-:Y:S02]  /*0bb0*/  UIADD3 UR19, UPT, UPT, UR27, UR27, URZ ;  /* 0x0000001b1b137290 */ /* 0x000fe4000fffe0ff */
[----:B------:R-:W-:Y:S02]  /*0bc0*/  ULEA UR27, UR27, UR36, 0x8 ;  /* 0x000000241b1b7291 */ /* 0x000fe4000f8e40ff */
[----:B------:R-:W-:Y:S02]  /*0bd0*/  ULOP3.LUT UR19, UR19, UR31, URZ, 0xfc, !UPT ;  /* 0x0000001f13137292 */ /* 0x000fe4000f8efcff */
[----:B------:R-:W-:Y:S01]  /*0be0*/  UISETP.NE.AND UP2, UPT, UR31, URZ, UPT ;  /* 0x000000ff1f00728c */ /* 0x000fe2000bf45270 */
[----:B------:R-:W-:Y:S01]  /*0bf0*/  UMOV UR20, URZ ;  /* 0x000000ff00147c82 */ /* 0x000fe20008000000 */
[----:B------:R-:W-:Y:S01]  /*0c00*/  UMOV UR18, URZ ;  /* 0x000000ff00127c82 */ /* 0x000fe20008000000 */
[----:B-1----:R-:W-:-:S02]  /*0c10*/  UMOV UR10, URZ ;  /* 0x000000ff000a7c82 */ /* 0x002fc40008000000 */
.L_x_20:
[----:B------:R-:W-:Y:S01]  /*0c20*/  ULEA UR25, UR38, UR35, 0x3 ;  /* 0x0000002326197291 */ /* 0x000fe2000f8e18ff */
[----:B--234-:R-:W-:Y:S11]  /*0c30*/  @P1 BRA `(.L_x_17) ;  /* 0x0000000000101947 */ /* 0x01cff60003800000 */
[----:B------:R-:W-:-:S06]  /*0c40*/  USHF.L.U32 UR4, UR39, 0x1f, URZ ;  /* 0x0000001f27047899 */ /* 0x000fcc00080006ff */
[----:B------:R-:W-:-:S04]  /*0c50*/  MOV R0, UR4 ;  /* 0x0000000400007c02 */ /* 0x000fc80008000f00 */
[----:B------:R-:W1:Y:S02]  /*0c60*/  SYNCS.PHASECHK.TRANS64.TRYWAIT P0, [UR25+0x30], R0 ;  /* 0x00003000ff0075a7 */ /* 0x000e640008001119 */
[----:B-1----:R-:W-:Y:S05]  /*0c70*/  @!P0 BRA `(.L_x_18) ;  /* 0x0000002800488947 */ /* 0x002fea0003800000 */
.L_x_17:
[----:B------:R-:W-:Y:S05]  /*0c80*/  BRA.U UP2, `(.L_x_19) ;  /* 0x00000001020c7547 */ /* 0x000fea000b800000 */
[----:B------:R-:W-:-:S13]  /*0c90*/  ELECT P0, URZ, PT ;  /* 0x0000000000ff782f */ /* 0x000fda0003800000 */
[----:B-1----:R-:W-:-:S04]  /*0ca0*/  @P0 MOV R0, 0x10c00 ;  /* 0x00010c0000000802 */ /* 0x002fc80000000f00 */
[----:B------:R2:W-:Y:S03]  /*0cb0*/  @P0 SYNCS.ARRIVE.TRANS64 RZ, [UR25], R0 ;  /* 0x00000000ffff09a7 */ /* 0x0005e60008000019 */
.L_x_19:
[----:B------:R-:W-:Y:S01]  /*0cc0*/  ULEA UR24, UR38, UR35, 0xe ;  /* 0x0000002326187291 */ /* 0x000fe2000f8e70ff */
[----:B------:R-:W-:Y:S01]  /*0cd0*/  PLOP3.LUT P1, PT, PT, PT, PT, 0x80, 0x8 ;  /* 0x000000000008781c */ /* 0x000fe20003f2f070 */
[----:B------:R-:W-:Y:S02]  /*0ce0*/  ULEA UR4, UR38, UR35, 0xe ;  /* 0x0000002326047291 */ /* 0x000fe4000f8e70ff */
[----:B------:R-:W-:Y:S02]  /*0cf0*/  ULEA UR16, UR38, UR35, 0x9 ;  /* 0x0000002326107291 */ /* 0x000fe4000f8e48ff */
[----:B------:R-:W-:Y:S02]  /*0d00*/  ULEA UR8, UR38, UR28, 0x1 ;  /* 0x0000001c26087291 */ /* 0x000fe4000f8e08ff */
[----:B------:R-:W-:Y:S02]  /*0d10*/  UIADD3 UR38, UPT, UPT, UR38, 0x1, URZ ;  /* 0x0000000126267890 */ /* 0x000fe4000fffe0ff */
[----:B------:R-:W-:-:S02]  /*0d20*/  UISETP.GT.U32.AND UP0, UPT, UR20, 0x1e, UPT ;  /* 0x0000001e1400788c */ /* 0x000fc4000bf04070 */
[----:B------:R-:W-:Y:S02]  /*0d30*/  UISETP.NE.AND UP1, UPT, UR38, 0x6, UPT ;  /* 0x000000062600788c */ /* 0x000fe4000bf25270 */
[----:B------:R-:W-:Y:S02]  /*0d40*/  ULEA UR8, UR8, UR35, 0x9 ;  /* 0x0000002308087291 */ /* 0x000fe4000f8e48ff */
[----:B------:R-:W-:Y:S01]  /*0d50*/  USEL UR6, URZ, 0x1, UP1 ;  /* 0x00000001ff067887 */ /* 0x000fe20008800000 */
[----:B------:R-:W-:Y:S01]  /*0d60*/  PLOP3.LUT P0, PT, PT, PT, UP0, 0x80, 0x8 ;  /* 0x000000000008781c */ /* 0x000fe20003f0f008 */
[----:B------:R-:W-:Y:S02]  /*0d70*/  USHF.L.U32 UR26, UR20, 0x7, URZ ;  /* 0x00000007141a7899 */ /* 0x000fe400080006ff */
[----:B------:R-:W-:Y:S02]  /*0d80*/  ULOP3.LUT UR39, UR39, UR6, URZ, 0x3c, !UPT ;  /* 0x0000000627277292 */ /* 0x000fe4000f8e3cff */
[----:B------:R-:W-:-:S02]  /*0d90*/  ULOP3.LUT UR25, UR25, 0xfefffff8, URZ, 0xc0, !UPT ;  /* 0xfefffff819197892 */ /* 0x000fc4000f8ec0ff */
[----:B------:R-:W-:Y:S02]  /*0da0*/  UIADD3 UR24, UPT, UPT, UR24, 0x6400, URZ ;  /* 0x0000640018187890 */ /* 0x000fe4000fffe0ff */
[----:B------:R-:W-:Y:S02]  /*0db0*/  USEL UR38, UR38, URZ, UP1 ;  /* 0x000000ff26267287 */ /* 0x000fe40008800000 */
[----:B------:R-:W-:Y:S02]  /*0dc0*/  UIADD3 UR4, UPT, UPT, UR4, 0x1e400, URZ ;  /* 0x0001e40004047890 */ /* 0x000fe4000fffe0ff */
[----:B------:R-:W-:Y:S02]  /*0dd0*/  UIADD3 UR16, UPT, UPT, UR16, 0x36400, URZ ;  /* 0x0003640010107890 */ /* 0x000fe4000fffe0ff */
[----:B------:R-:W-:Y:S01]  /*0de0*/  UIADD3 UR8, UPT, UPT, UR8, 0x37000, URZ ;  /* 0x0003700008087890 */ /* 0x000fe2000fffe0ff */
[----:B------:R-:W-:Y:S01]  /*0df0*/  UTMALDG.2D.2CTA [UR24], [UR48], desc[URZ] ;  /* 0x0000ff18300075b4 */ /* 0x000fe20008209000 */
[----:B------:R-:W-:-:S02]  /*0e00*/  @!UP0 USHF.L.U32 UR33, UR39, 0x1f, URZ ;  /* 0x0000001f27218899 */ /* 0x000fc400080006ff */
[----:B------:R-:W-:Y:S01]  /*0e10*/  @!UP0 ULEA UR34, UR38, UR35, 0x3 ;  /* 0x0000002326228291 */ /* 0x000fe2000f8e18ff */
[----:B------:R-:W-:Y:S01]  /*0e20*/  UMOV UR5, UR25 ;  /* 0x0000001900057c82 */ /* 0x000fe20008000000 */
[----:B------:R-:W-:Y:S01]  /*0e30*/  UMOV UR6, UR26 ;  /* 0x0000001a00067c82 */ /* 0x000fe20008000000 */
[----:B------:R-:W-:Y:S01]  /*0e40*/  UMOV UR17, UR25 ;  /* 0x0000001900117c82 */ /* 0x000fe20008000000 */
[----:B-12---:R-:W-:Y:S01]  /*0e50*/  IMAD.U32 R0, RZ, RZ, UR33 ;  /* 0x00000021ff007e24 */ /* 0x006fe2000f8e00ff */
[----:B------:R-:W-:Y:S01]  /*0e60*/  UMOV UR32, 0x30000 ;  /* 0x0003000000207882 */ /* 0x000fe20000000000 */
[----:B------:R-:W-:Y:S01]  /*0e70*/  UMOV UR12, UR20 ;  /* 0x00000014000c7c82 */ /* 0x000fe20008000000 */
[----:B------:R-:W-:Y:S01]  /*0e80*/  UMOV UR9, UR25 ;  /* 0x0000001900097c82 */ /* 0x000fe20008000000 */
[----:B------:R-:W-:Y:S01]  /*0e90*/  UTMALDG.2D.2CTA [UR4], [UR46], desc[URZ] ;  /* 0x0000ff042e0075b4 */ /* 0x000fe20008209000 */
[----:B------:R-:W-:-:S04]  /*0ea0*/  UIADD3 UR33, UPT, UPT, UR20, 0x1, URZ ;  /* 0x0000000114217890 */ /* 0x000fc8000fffe0ff */
[----:B------:R-:W-:Y:S01]  /*0eb0*/  UISETP.NE.AND UP0, UPT, UR33, 0x20, UPT ;  /* 0x000000202100788c */ /* 0x000fe2000bf05270 */
[----:B------:R1:W-:Y:S01]  /*0ec0*/  UTMALDG.3D.2CTA [UR16], [UR44], desc[URZ] ;  /* 0x0000ff102c0075b4 */ /* 0x0003e20008211000 */
[----:B------:R3:W-:Y:S01]  /*0ed0*/  UTMALDG.3D.MULTICAST.2CTA [UR8], [UR42], UR32, desc[URZ] ;  /* 0x0000ff082a0073b4 */ /* 0x0007e20008211820 */
[----:B------:R3:W4:Y:S01]  /*0ee0*/  @!P0 SYNCS.PHASECHK.TRANS64.TRYWAIT P1, [UR34+0x30], R0 ;  /* 0x00003000ff0085a7 */ /* 0x0007220008021122 */
[----:B-1----:R-:W-:-:S05]  /*0ef0*/  UMOV UR20, UR33 ;  /* 0x0000002100147c82 */ /* 0x002fca0008000000 */
[----:B------:R-:W-:Y:S05]  /*0f00*/  BRA.U UP0, `(.L_x_20) ;  /* 0xfffffffd00447547 */ /* 0x000fea000b83ffff */
[----:B------:R-:W1:Y:S01]  /*0f10*/  LDCU.64 UR4, c[0x0][0x648] ;  /* 0x0000c900ff0477ac */ /* 0x000e620008000a00 */
[----:B------:R-:W-:-:S04]  /*0f20*/  UIADD3 UR40, UPT, UPT, UR37, UR40, URZ ;  /* 0x0000002825287290 */ /* 0x000fc8000fffe0ff */
[----:B------:R-:W-:Y:S02]  /*0f30*/  UISETP.GE.AND UP0, UPT, UR40, 0x100, UPT ;  /* 0x000001002800788c */ /* 0x000fe4000bf06270 */
[----:B-1----:R-:W-:Y:S01]  /*0f40*/  UIMAD.WIDE.U32 UR6, UR40, UR5, URZ ;  /* 0x00000005280672a5 */ /* 0x002fe2000f8e00ff */
[----:B------:R-:W1:Y:S03]  /*0f50*/  LDCU UR5, c[0x0][0x658] ;  /* 0x0000cb00ff0577ac */ /* 0x000e660008000800 */
[----:B------:R-:W-:-:S04]  /*0f60*/  UIADD3 UR6, UPT, UPT, UR40, -UR7, URZ ;  /* 0x8000000728067290 */ /* 0x000fc8000fffe0ff */
[----:B------:R-:W-:-:S04]  /*0f70*/  USHF.R.U32.HI UR6, URZ, UR23, UR6 ;  /* 0x00000017ff067299 */ /* 0x000fc80008011606 */
[----:B------:R-:W-:-:S04]  /*0f80*/  UIADD3 UR6, UPT, UPT, UR7, UR6, URZ ;  /* 0x0000000607067290 */ /* 0x000fc8000fffe0ff */
[----:B------:R-:W-:-:S04]  /*0f90*/  USHF.R.U32.HI UR6, URZ, UR22, UR6 ;  /* 0x00000016ff067299 */ /* 0x000fc80008011606 */
[----:B------:R-:W-:-:S04]  /*0fa0*/  UIADD3 UR6, UPT, UPT, -UR6, URZ, URZ ;  /* 0x000000ff06067290 */ /* 0x000fc8000fffe1ff */
[----:B------:R-:W-:-:S04]  /*0fb0*/  UIMAD UR6, UR4, UR6, UR40 ;  /* 0x00000006040672a4 */ /* 0x000fc8000f8e0228 */
[----:B-1-3--:R-:W-:Y:S01]  /*0fc0*/  UIMAD.WIDE.U32 UR8, UR6, UR5, URZ ;  /* 0x00000005060872a5 */ /* 0x00afe2000f8e00ff */
[----:B------:R-:W1:Y:S03]  /*0fd0*/  LDCU.64 UR4, c[0x0][0x660] ;  /* 0x0000cc00ff0477ac */ /* 0x000e660008000a00 */
[----:B------:R-:W-:-:S04]  /*0fe0*/  UIADD3 UR7, UPT, UPT, UR6, -UR9, URZ ;  /* 0x8000000906077290 */ /* 0x000fc8000fffe0ff */
[----:B------:R-:W-:-:S04]  /*0ff0*/  USHF.R.U32.HI UR7, URZ, UR21, UR7 ;  /* 0x00000015ff077299 */ /* 0x000fc80008011607 */
[----:B------:R-:W-:-:S04]  /*1000*/  UIADD3 UR7, UPT, UPT, UR9, UR7, URZ ;  /* 0x0000000709077290 */ /* 0x000fc8000fffe0ff */
[----:B------:R-:W-:-:S04]  /*1010*/  USHF.R.U32.HI UR11, URZ, UR15, UR7 ;  /* 0x0000000fff0b7299 */ /* 0x000fc80008011607 */
[----:B-1----:R-:W-:Y:S01]  /*1020*/  UIMAD.WIDE.U32 UR8, UR11, UR5, URZ ;  /* 0x000000050b0872a5 */ /* 0x002fe2000f8e00ff */
[----:B------:R-:W1:Y:S03]  /*1030*/  LDCU UR5, c[0x0][0x654] ;  /* 0x0000ca80ff0577ac */ /* 0x000e660008000800 */
[----:B------:R-:W-:Y:S02]  /*1040*/  UIADD3 UR7, UPT, UPT, UR11, -UR9, URZ ;  /* 0x800000090b077290 */ /* 0x000fe4000fffe0ff */
[----:B------:R-:W-:Y:S02]  /*1050*/  UIADD3 UR8, UPT, UPT, -UR11, URZ, URZ ;  /* 0x000000ff0b087290 */ /* 0x000fe4000fffe1ff */
[----:B------:R-:W-:-:S04]  /*1060*/  USHF.R.U32.HI UR7, URZ, UR14, UR7 ;  /* 0x0000000eff077299 */ /* 0x000fc80008011607 */
[----:B------:R-:W-:-:S04]  /*1070*/  UIADD3 UR7, UPT, UPT, UR9, UR7, URZ ;  /* 0x0000000709077290 */ /* 0x000fc8000fffe0ff */
[----:B------:R-:W-:Y:S02]  /*1080*/  USHF.R.U32.HI UR7, URZ, UR13, UR7 ;  /* 0x0000000dff077299 */ /* 0x000fe40008011607 */
[----:B-1----:R-:W-:Y:S02]  /*1090*/  UIMAD UR5, UR5, UR8, UR6 ;  /* 0x00000008050572a4 */ /* 0x002fe4000f8e0206 */
[----:B------:R-:W-:-:S04]  /*10a0*/  UIADD3 UR7, UPT, UPT, -UR7, URZ, URZ ;  /* 0x000000ff07077290 */ /* 0x000fc8000fffe1ff */
[----:B------:R-:W-:Y:S01]  /*10b0*/  UIMAD UR11, UR4, UR7, UR11 ;  /* 0x00000007040b72a4 */ /* 0x000fe2000f8e020b */
[----:B------:R-:W-:Y:S11]  /*10c0*/  BRA.U !UP0, `(.L_x_21) ;  /* 0xfffffff9085c7547 */ /* 0x000ff6000b83ffff */
.L_x_16:
[----:B-1----:R-:W-:Y:S01]  /*10d0*/  UIADD3 UR4, UPT, UPT, UR38, 0x2, URZ ;  /* 0x0000000226047890 */ /* 0x002fe2000fffe0ff */
[----:B------:R-:W1:Y:S01]  /*10e0*/  S2UR UR12, SR_CgaCtaId ;  /* 0x00000000000c79c3 */ /* 0x000e620000008800 */
[----:B------:R-:W-:-:S04]  /*10f0*/  UISETP.NE.AND UP0, UPT, UR38, 0x5, UPT ;  /* 0x000000052600788c */ /* 0x000fc8000bf05270 */
[----:B------:R-:W-:-:S04]  /*1100*/  USEL UR4, UR4, 0x1, UP0 ;  /* 0x0000000104047887 */ /* 0x000fc80008000000 */
[----:B------:R-:W-:Y:S02]  /*1110*/  UIADD3 UR5, UPT, UPT, UR4, 0x1, URZ ;  /* 0x0000000104057890 */ /* 0x000fe4000fffe0ff */
[----:B------:R-:W-:-:S04]  /*1120*/  UISETP.NE.AND UP1, UPT, UR4, 0x6, UPT ;  /* 0x000000060400788c */ /* 0x000fc8000bf25270 */
[----:B------:R-:W-:Y:S02]  /*1130*/  USEL UR5, UR5, 0x1, UP1 ;  /* 0x0000000105057887 */ /* 0x000fe40008800000 */
[----:B------:R-:W-:Y:S02]  /*1140*/  UISETP.EQ.XOR UP1, UPT, UR38, 0x5, !UP1 ;  /* 0x000000052600788c */ /* 0x000fe4000cf22a70 */
[----:B------:R-:W-:Y:S02]  /*1150*/  UIADD3 UR4, UPT, UPT, UR5, 0x1, URZ ;  /* 0x0000000105047890 */ /* 0x000fe4000fffe0ff */
[----:B------:R-:W-:Y:S02]  /*1160*/  UISETP.NE.AND UP0, UPT, UR5, 0x6, UPT ;  /* 0x000000060500788c */ /* 0x000fe4000bf05270 */
[----:B------:R-:W-:Y:S02]  /*1170*/  UISETP.EQ.XOR UP1, UPT, UR5, 0x6, UP1 ;  /* 0x000000060500788c */ /* 0x000fe40008f22a70 */
[----:B------:R-:W-:-:S04]  /*1180*/  USEL UR4, UR4, 0x1, UP0 ;  /* 0x0000000104047887 */ /* 0x000fc80008000000 */
[----:B------:R-:W-:Y:S02]  /*1190*/  UIADD3 UR6, UPT, UPT, UR4, 0x1, URZ ;  /* 0x0000000104067890 */ /* 0x000fe4000fffe0ff */
[----:B------:R-:W-:Y:S02]  /*11a0*/  UISETP.NE.AND UP0, UPT, UR4, 0x6, UPT ;  /* 0x000000060400788c */ /* 0x000fe4000bf05270 */
[----:B------:R-:W-:Y:S02]  /*11b0*/  UISETP.EQ.XOR UP1, UPT, UR4, 0x6, UP1 ;  /* 0x000000060400788c */ /* 0x000fe40008f22a70 */
[----:B------:R-:W-:Y:S01]  /*11c0*/  USEL UR6, UR6, 0x1, UP0 ;  /* 0x0000000106067887 */ /* 0x000fe20008000000 */
[----:B------:R-:W-:-:S03]  /*11d0*/  UMOV UR4, 0x400 ;  /* 0x0000040000047882 */ /* 0x000fc60000000000 */
[----:B------:R-:W-:Y:S02]  /*11e0*/  UISETP.EQ.XOR UP1, UPT, UR6, 0x6, UP1 ;  /* 0x000000060600788c */ /* 0x000fe40008f22a70 */
[----:B------:R-:W-:Y:S02]  /*11f0*/  UISETP.NE.AND UP0, UPT, UR6, 0x6, UPT ;  /* 0x000000060600788c */ /* 0x000fe4000bf05270 */
[----:B------:R-:W-:Y:S02]  /*1200*/  USEL UR5, URZ, 0x1, !UP1 ;  /* 0x00000001ff057887 */ /* 0x000fe4000c800000 */
[----:B-1----:R-:W-:Y:S02]  /*1210*/  ULEA UR4, UR12, UR4, 0x18 ;  /* 0x000000040c047291 */ /* 0x002fe4000f8ec0ff */
[----:B------:R-:W-:Y:S02]  /*1220*/  ULOP3.LUT UR5, UR39, UR5, URZ, 0x3c, !UPT ;  /* 0x0000000527057292 */ /* 0x000fe4000f8e3cff */
[----:B------:R-:W-:-:S02]  /*1230*/  USEL UR6, UR6, URZ, UP0 ;  /* 0x000000ff06067287 */ /* 0x000fc40008000000 */
[----:B------:R-:W-:Y:S02]  /*1240*/  USHF.L.U32 UR5, UR5, 0x1f, URZ ;  /* 0x0000001f05057899 */ /* 0x000fe400080006ff */
[----:B------:R-:W-:Y:S02]  /*1250*/  ULEA UR4, UR6, UR4, 0x3 ;  /* 0x0000000406047291 */ /* 0x000fe4000f8e18ff */
[----:B------:R-:W-:Y:S02]  /*1260*/  UISETP.NE.AND UP0, UPT, UR31, URZ, UPT ;  /* 0x000000ff1f00728c */ /* 0x000fe4000bf05270 */
[----:B------:R-:W-:-:S05]  /*1270*/  MOV R0, UR5 ;  /* 0x0000000500007c02 */ /* 0x000fca0008000f00 */
[----:B------:R-:W1:Y:S02]  /*1280*/  SYNCS.PHASECHK.TRANS64.TRYWAIT P0, [UR4+0x30], R0 ;  /* 0x00003000ff0075a7 */ /* 0x000e640008001104 */
[----:B-1----:R-:W-:Y:S05]  /*1290*/  @!P0 BRA `(.L_x_22) ;  /* 0x0000002000e08947 */ /* 0x002fea0003800000 */
.L_x_58:
[----:B------:R-:W-:Y:S05]  /*12a0*/  BRA.U UP0, `(.L_x_15) ;  /* 0x00000001000c7547 */ /* 0x000fea000b800000 */
[----:B------:R-:W-:-:S13]  /*12b0*/  ELECT P0, URZ, PT ;  /* 0x0000000000ff782f */ /* 0x000fda0003800000 */
[----:B-1----:R-:W-:-:S04]  /*12c0*/  @P0 MOV R0, 0x10c00 ;  /* 0x00010c0000000802 */ /* 0x002fc80000000f00 */
[----:B------:R1:W-:Y:S03]  /*12d0*/  @P0 SYNCS.ARRIVE.TRANS64 RZ, [UR4], R0 ;  /* 0x00000000ffff09a7 */ /* 0x0003e60008000004 */
.L_x_15:
[----:B------:R-:W-:-:S13]  /*12e0*/  ISETP.NE.AND P0, PT, R5, 0x4, PT ;  /* 0x000000040500780c */ /* 0x000fda0003f05270 */
[----:B------:R-:W-:Y:S05]  /*12f0*/  @P0 BRA `(.L_x_23) ;  /* 0x0000000800980947 */ /* 0x000fea0003800000 */
[----:B------:R-:W5:Y:S08]  /*1300*/  S2UR UR25, SR_CTAID.Z ;  /* 0x00000000001979c3 */ /* 0x000f700000002700 */
[----:B------:R-:W-:Y:S01]  /*1310*/  BAR.SYNC.DEFER_BLOCKING 0x3, 0xa0 ;  /* 0x00c2800000007b1d */ /* 0x000fe20000010000 */
[----:B-1----:R-:W-:Y:S01]  /*1320*/  HFMA2 R3, -RZ, RZ, 0, 5.9604644775390625e-08 ;  /* 0x00000001ff037431 */ /* 0x002fe200000001ff */
[----:B-----5:R-:W-:-:S09]  /*1330*/  UISETP.GT.U32.AND UP0, UPT, UR25, 0xff, UPT ;  /* 0x000000ff1900788c */ /* 0x020fd2000bf04070 */
[----:B------:R-:W-:Y:S05]  /*1340*/  BRA.U UP0, `(.L_x_24) ;  /* 0x0000000900647547 */ /* 0x000fea000b800000 */
[----:B------:R-:W-:Y:S01]  /*1350*/  UMOV UR4, 0x400 ;  /* 0x0000040000047882 */ /* 0x000fe20000000000 */
[----:B------:R-:W1:Y:S01]  /*1360*/  LDCU UR7, c[0x0][0x374] ;  /* 0x00006e80ff0777ac */ /* 0x000e620008000800 */
[----:B------:R-:W-:Y:S01]  /*1370*/  MOV R3, 0x1 ;  /* 0x0000000100037802 */ /* 0x000fe20000000f00 */
[----:B------:R-:W-:Y:S01]  /*1380*/  ULEA UR12, UR12, UR4, 0x18 ;  /* 0x000000040c0c7291 */ /* 0x000fe2000f8ec0ff */
[----:B------:R-:W1:Y:S01]  /*1390*/  LDCU UR4, c[0x0][0x370] ;  /* 0x00006e00ff0477ac */ /* 0x000e620008000800 */
[----:B------:R-:W5:Y:S07]  /*13a0*/  LDCU UR38, c[0x0][0x378] ;  /* 0x00006f00ff2677ac */ /* 0x000f6e0008000800 */
[----:B------:R-:W4:Y:S01]  /*13b0*/  LDS R0, [UR12+0x78] ;  /* 0x0000780cff007984 */ /* 0x000f220008000800 */
[----:B------:R-:W-:Y:S01]  /*13c0*/  UMOV UR41, 0x10c02000 ;  /* 0x10c0200000297882 */ /* 0x000fe20000000000 */
[----:B------:R-:W-:-:S02]  /*13d0*/  ULOP3.LUT UR5, UR28, 0x1, URZ, 0x3c, !UPT ;  /* 0x000000011c057892 */ /* 0x000fc4000f8e3cff */
[----:B------:R-:W-:Y:S02]  /*13e0*/  USEL UR6, URZ, 0x4000, UP6 ;  /* 0x00004000ff067887 */ /* 0x000fe4000b000000 */
[----:B------:R-:W-:Y:S01]  /*13f0*/  USEL UR41, UR41, 0x10c00000, !UP5 ;  /* 0x10c0000029297887 */ /* 0x000fe2000e800000 */
[----:B------:R-:W-:Y:S01]  /*1400*/  UMOV UR27, 0x1 ;  /* 0x00000001001b7882 */ /* 0x000fe20000000000 */
[----:B------:R-:W-:Y:S02]  /*1410*/  UIADD3 UR17, UPT, UPT, UR12, 0x37000, URZ ;  /* 0x000370000c117890 */ /* 0x000fe4000fffe0ff */
[----:B-1----:R-:W-:Y:S02]  /*1420*/  UIMAD UR4, UR7, UR4, URZ ;  /* 0x00000004070472a4 */ /* 0x002fe4000f8e02ff */
[----:B------:R-:W-:Y:S02]  /*1430*/  USHF.L.U32 UR5, UR27, UR5, URZ ;  /* 0x000000051b057299 */ /* 0x000fe400080006ff */
[----:B------:R-:W-:-:S02]  /*1440*/  USHF.L.U32 UR27, UR27, UR28, URZ ;  /* 0x0000001c1b1b7299 */ /* 0x000fc400080006ff */
[----:B------:R-:W-:Y:S02]  /*1450*/  UIADD3 UR41, UPT, UPT, UR6, UR41, URZ ;  /* 0x0000002906297290 */ /* 0x000fe4000fffe0ff */
[----:B-----5:R-:W-:Y:S02]  /*1460*/  UIMAD UR38, UR4, UR38, URZ ;  /* 0x00000026042672a4 */ /* 0x020fe4000f8e02ff */
[----:B------:R-:W-:Y:S02]  /*1470*/  ULOP3.LUT UR27, UR5, 0xffff, UR27, 0xc8, !UPT ;  /* 0x0000ffff051b7892 */ /* 0x000fe4000f8ec81b */
[----:B------:R-:W-:Y:S02]  /*1480*/  UIADD3 UR18, UPT, UPT, UR12, 0x36400, URZ ;  /* 0x000364000c127890 */ /* 0x000fe4000fffe0ff */
[----:B------:R-:W-:Y:S02]  /*1490*/  UIADD3 UR19, UPT, UPT, UR12, 0x6400, URZ ;  /* 0x000064000c137890 */ /* 0x000fe4000fffe0ff */
[----:B------:R-:W-:-:S02]  /*14a0*/  UIADD3 UR20, UPT, UPT, UR12, 0x1e400, URZ ;  /* 0x0001e4000c147890 */ /* 0x000fc4000fffe0ff */
[----:B------:R-:W-:Y:S02]  /*14b0*/  USHF.R.U32.HI UR17, URZ, 0x4, UR17 ;  /* 0x00000004ff117899 */ /* 0x000fe40008011611 */
[----:B------:R-:W-:Y:S02]  /*14c0*/  USHF.R.U32.HI UR18, URZ, 0x4, UR18 ;  /* 0x00000004ff127899 */ /* 0x000fe40008011612 */
[----:B------:R-:W-:Y:S02]  /*14d0*/  USHF.R.U32.HI UR19, URZ, 0x4, UR19 ;  /* 0x00000004ff137899 */ /* 0x000fe40008011613 */
[----:B------:R-:W-:Y:S02]  /*14e0*/  USHF.R.U32.HI UR20, URZ, 0x4, UR20 ;  /* 0x00000004ff147899 */ /* 0x000fe40008011614 */
[----:B------:R-:W-:Y:S02]  /*14f0*/  ULOP3.LUT UR17, UR17, 0x3fc0, URZ, 0xc0, !UPT ;  /* 0x00003fc011117892 */ /* 0x000fe4000f8ec0ff */
[----:B------:R-:W-:Y:S01]  /*1500*/  ULOP3.LUT UR18, UR18, 0x3fc0, URZ, 0xc0, !UPT ;  /* 0x00003fc012127892 */ /* 0x000fe2000f8ec0ff */
[----:B----4-:R-:W-:Y:S01]  /*1510*/  R2UR UR39, R0 ;  /* 0x00000000002772ca */ /* 0x010fe200000e0000 */
[----:B------:R-:W-:-:S02]  /*1520*/  ULOP3.LUT UR19, UR19, 0x3fc0, URZ, 0xc0, !UPT ;  /* 0x00003fc013137892 */ /* 0x000fc4000f8ec0ff */
[----:B------:R-:W-:Y:S02]  /*1530*/  ULOP3.LUT UR20, UR20, 0x3fc0, URZ, 0xc0, !UPT ;  /* 0x00003fc014147892 */ /* 0x000fe4000f8ec0ff */
[----:B------:R-:W-:Y:S02]  /*1540*/  ULEA.HI UR38, UR38, UR38, URZ, 0x1 ;  /* 0x0000002626267291 */ /* 0x000fe4000f8f08ff */
[----:B------:R-:W-:Y:S02]  /*1550*/  UISETP.NE.AND UP0, UPT, UR31, URZ, UPT ;  /* 0x000000ff1f00728c */ /* 0x000fe4000bf05270 */
[----:B------:R-:W-:Y:S02]  /*1560*/  UIADD3 UR26, UPT, UPT, UR12, 0x60, URZ ;  /* 0x000000600c1a7890 */ /* 0x000fe4000fffe0ff */
[----:B------:R-:W-:Y:S02]  /*1570*/  ULOP3.LUT UR17, UR17, 0x10000, URZ, 0xfc, !UPT ;  /* 0x0001000011117892 */ /* 0x000fe4000f8efcff */
[----:B------:R-:W-:-:S02]  /*1580*/  UIADD3 UR10, UPT, UPT, UR39, 0x100, URZ ;  /* 0x00000100270a7890 */ /* 0x000fc4000fffe0ff */
[----:B------:R-:W-:Y:S02]  /*1590*/  UIADD3 UR8, UPT, UPT, UR39, 0x40000100, URZ ;  /* 0x4000010027087890 */ /* 0x000fe4000fffe0ff */
[----:B------:R-:W-:Y:S02]  /*15a0*/  UIADD3 UR6, UPT, UPT, UR39, -0x7fffff00, URZ ;  /* 0x8000010027067890 */ /* 0x000fe4000fffe0ff */
[----:B------:R-:W-:Y:S02]  /*15b0*/  UIADD3 UR4, UPT, UPT, UR39, -0x3fffff00, URZ ;  /* 0xc000010027047890 */ /* 0x000fe4000fffe0ff */
[----:B------:R-:W-:Y:S02]  /*15c0*/  UIADD3 UR11, UPT, UPT, UR39, 0x104, URZ ;  /* 0x00000104270b7890 */ /* 0x000fe4000fffe0ff */
[----:B------:R-:W-:Y:S02]  /*15d0*/  UIADD3 UR9, UPT, UPT, UR39, 0x40000104, URZ ;  /* 0x4000010427097890 */ /* 0x000fe4000fffe0ff */
[----:B------:R-:W-:-:S02]  /*15e0*/  UIADD3 UR7, UPT, UPT, UR39, -0x7ffffefc, URZ ;  /* 0x8000010427077890 */ /* 0x000fc4000fffe0ff */
[----:B------:R-:W-:Y:S02]  /*15f0*/  UIADD3 UR5, UPT, UPT, UR39, -0x3ffffefc, URZ ;  /* 0xc000010427057890 */ /* 0x000fe4000fffe0ff */
[----:B------:R-:W-:Y:S02]  /*1600*/  USHF.R.U32.HI UR33, URZ, 0x1, UR10 ;  /* 0x00000001ff217899 */ /* 0x000fe4000801160a */
[----:B------:R-:W-:Y:S02]  /*1610*/  USHF.R.U32.HI UR46, URZ, 0x1, UR8 ;  /* 0x00000001ff2e7899 */ /* 0x000fe40008011608 */
[----:B------:R-:W-:Y:S02]  /*1620*/  USHF.R.U32.HI UR42, URZ, 0x1, UR6 ;  /* 0x00000001ff2a7899 */ /* 0x000fe40008011606 */
[----:B------:R-:W-:Y:S02]  /*1630*/  USHF.R.U32.HI UR40, URZ, 0x1, UR4 ;  /* 0x00000001ff287899 */ /* 0x000fe40008011604 */
[----:B------:R-:W-:-:S02]  /*1640*/  USHF.R.U32.HI UR52, URZ, 0x1a, UR11 ;  /* 0x0000001aff347899 */ /* 0x000fc4000801160b */
[----:B------:R-:W-:Y:S02]  /*1650*/  USHF.R.U32.HI UR32, URZ, 0x1a, UR9 ;  /* 0x0000001aff207899 */ /* 0x000fe40008011609 */
[----:B------:R-:W-:Y:S02]  /*1660*/  USHF.R.U32.HI UR24, URZ, 0x1a, UR7 ;  /* 0x0000001aff187899 */ /* 0x000fe40008011607 */
[----:B------:R-:W-:Y:S02]  /*1670*/  USHF.R.U32.HI UR16, URZ, 0x1a, UR5 ;  /* 0x0000001aff107899 */ /* 0x000fe40008011605 */
[----:B------:R-:W-:Y:S02]  /*1680*/  ULOP3.LUT UR33, UR33, 0x60000000, URZ, 0xc0, !UPT ;  /* 0x6000000021217892 */ /* 0x000fe4000f8ec0ff */
[----:B------:R-:W-:Y:S02]  /*1690*/  ULOP3.LUT UR46, UR46, 0x60000000, URZ, 0xc0, !UPT ;  /* 0x600000002e2e7892 */ /* 0x000fe4000f8ec0ff */
[----:B------:R-:W-:-:S02]  /*16a0*/  ULOP3.LUT UR42, UR42, 0x60000000, URZ, 0xc0, !UPT ;  /* 0x600000002a2a7892 */ /* 0x000fc4000f8ec0ff */
[----:B------:R-:W-:Y:S02]  /*16b0*/  ULOP3.LUT UR40, UR40, 0x60000000, URZ, 0xc0, !UPT ;  /* 0x6000000028287892 */ /* 0x000fe4000f8ec0ff */
[----:B------:R-:W-:Y:S02]  /*16c0*/  ULOP3.LUT UR52, UR33, 0x30, UR52, 0xf8, !UPT ;  /* 0x0000003021347892 */ /* 0x000fe4000f8ef834 */
[----:B------:R-:W-:Y:S02]  /*16d0*/  ULOP3.LUT UR46, UR46, 0x30, UR32, 0xf8, !UPT ;  /* 0x000000302e2e7892 */ /* 0x000fe4000f8ef820 */
[----:B------:R-:W-:Y:S02]  /*16e0*/  ULOP3.LUT UR42, UR42, 0x30, UR24, 0xf8, !UPT ;  /* 0x000000302a2a7892 */ /* 0x000fe4000f8ef818 */
[----:B------:R-:W-:Y:S02]  /*16f0*/  ULOP3.LUT UR40, UR40, 0x30, UR16, 0xf8, !UPT ;  /* 0x0000003028287892 */ /* 0x000fe4000f8ef810 */
[----:B------:R-:W-:-:S02]  /*1700*/  ULOP3.LUT UR53, UR52, UR41, URZ, 0xfc, !UPT ;  /* 0x0000002934357292 */ /* 0x000fc4000f8efcff */
[----:B------:R-:W-:Y:S02]  /*1710*/  ULOP3.LUT UR47, UR46, UR41, URZ, 0xfc, !UPT ;  /* 0x000000292e2f7292 */ /* 0x000fe4000f8efcff */
[----:B------:R-:W-:Y:S02]  /*1720*/  ULOP3.LUT UR43, UR42, UR41, URZ, 0xfc, !UPT ;  /* 0x000000292a2b7292 */ /* 0x000fe4000f8efcff */
[----:B------:R-:W-:Y:S02]  /*1730*/  ULOP3.LUT UR41, UR40, UR41, URZ, 0xfc, !UPT ;  /* 0x0000002928297292 */ /* 0x000fe4000f8efcff */
[----:B------:R-:W-:Y:S02]  /*1740*/  ULOP3.LUT UR18, UR18, 0x10000, URZ, 0xfc, !UPT ;  /* 0x0001000012127892 */ /* 0x000fe4000f8efcff */
[----:B------:R-:W-:Y:S02]  /*1750*/  ULOP3.LUT UR19, UR19, 0x10000, URZ, 0xfc, !UPT ;  /* 0x0001000013137892 */ /* 0x000fe4000f8efcff */
[----:B------:R-:W-:-:S02]  /*1760*/  ULOP3.LUT UR20, UR20, 0x10000, URZ, 0xfc, !UPT ;  /* 0x0001000014147892 */ /* 0x000fc4000f8efcff */
[----:B------:R-:W-:Y:S02]  /*1770*/  USHF.R.S32.HI UR38, URZ, 0x1, UR38 ;  /* 0x00000001ff267899 */ /* 0x000fe40008011426 */
[----:B------:R-:W-:Y:S01]  /*1780*/  UISETP.NE.AND UP1, UPT, UR31, URZ, UPT ;  /* 0x000000ff1f00728c */ /* 0x000fe2000bf25270 */
[----:B------:R-:W-:Y:S01]  /*1790*/  UMOV UR37, URZ ;  /* 0x000000ff00257c82 */ /* 0x000fe20008000000 */
[----:B------:R-:W-:Y:S01]  /*17a0*/  UMOV UR35, URZ ;  /* 0x000000ff00237c82 */ /* 0x000fe20008000000 */
[----:B------:R-:W-:Y:S01]  /*17b0*/  UMOV UR52, URZ ;  /* 0x000000ff00347c82 */ /* 0x000fe20008000000 */
[----:B------:R-:W-:Y:S01]  /*17c0*/  UMOV UR46, URZ ;  /* 0x000000ff002e7c82 */ /* 0x000fe20008000000 */
[----:B------:R-:W-:Y:S01]  /*17d0*/  UMOV UR42, URZ ;  /* 0x000000ff002a7c82 */ /* 0x000fe20008000000 */
[----:B------:R-:W-:-:S05]  /*17e0*/  UMOV UR40, URZ ;  /* 0x000000ff00287c82 */ /* 0x000fca0008000000 */
.L_x_32:
[----:B-1----:R-:W-:Y:S01]  /*17f0*/  PLOP3.LUT P1, PT, PT, PT, PT, 0x80, 0x8 ;  /* 0x000000000008781c */ /* 0x002fe20003f2f070 */
[----:B------:R-:W-:Y:S02]  /*1800*/  UIADD3 UR25, UPT, UPT, UR38, UR25, URZ ;  /* 0x0000001926197290 */ /* 0x000fe4000fffe0ff */
[----:B------:R-:W-:Y:S01]  /*1810*/  UPLOP3.LUT UP4, UPT, UPT, UPT, UPT, 0x40, 0x4 ;  /* 0x000000000004789c */ /* 0x000fe20003f8e870 */
[----:B----45:R-:W-:Y:S10]  /*1820*/  BRA.U UP0, `(.L_x_25) ;  /* 0x00000001001c7547 */ /* 0x030ff4000b800000 */
[----:B------:R-:W-:Y:S01]  /*1830*/  USHF.L.U32 UR16, UR37, 0x1f, URZ ;  /* 0x0000001f25107899 */ /* 0x000fe200080006ff */
[----:B------:R-:W-:Y:S01]  /*1840*/  SHF.L.U32 R2, R3, 0x1f, RZ ;  /* 0x0000001f03027819 */ /* 0x000fe200000006ff */
[----:B------:R-:W-:-:S04]  /*1850*/  ULEA UR24, UR35, UR12, 0x3 ;  /* 0x0000000c23187291 */ /* 0x000fc8000f8e18ff */
[----:B------:R-:W-:-:S05]  /*1860*/  MOV R0, UR16 ;  /* 0x0000001000007c02 */ /* 0x000fca0008000f00 */
[----:B------:R1:W4:Y:S01]  /*1870*/  SYNCS.PHASECHK.TRANS64.TRYWAIT P1, [UR24], R0 ;  /* 0x00000000ff0075a7 */ /* 0x0003220008021118 */
[----:B------:R-:W5:Y:S02]  /*1880*/  SYNCS.PHASECHK.TRANS64.TRYWAIT P0, [UR12+0x68], R2 ;  /* 0x00006802ff0075a7 */ /* 0x000f64000800110c */
[----:B-1--45:R-:W-:Y:S05]  /*1890*/  @!P0 BRA `(.L_x_26) ;  /* 0x0000001c00808947 */ /* 0x032fea0003800000 */
.L_x_25:
[----:B------:R-:W-:-:S05]  /*18a0*/  UMOV UR33, URZ ;  /* 0x000000ff00217c82 */ /* 0x000fca0008000000 */
.L_x_30:
[----:B-1--45:R-:W-:Y:S05]  /*18b0*/  BRA.U UP0, `(.L_x_27) ;  /* 0x0000000100ac7547 */ /* 0x032fea000b800000 */
[----:B------:R-:W-:Y:S02]  /*18c0*/  USHF.L.U32 UR24, UR35, 0xa, URZ ;  /* 0x0000000a23187899 */ /* 0x000fe400080006ff */
[----:B------:R-:W-:Y:S02]  /*18d0*/  ULEA UR60, UR35, UR17, 0x6 ;  /* 0x00000011233c7291 */ /* 0x000fe4000f8e30ff */
[----:B------:R-:W-:Y:S02]  /*18e0*/  UIADD3 UR34, UPT, UPT, UR24, 0x6, URZ ;  /* 0x0000000618227890 */ /* 0x000fe4000fffe0ff */
[----:B------:R-:W-:Y:S02]  /*18f0*/  ULEA UR16, UR35, UR12, 0x3 ;  /* 0x0000000c23107291 */ /* 0x000fe4000f8e18ff */
[----:B------:R-:W-:Y:S02]  /*1900*/  UIADD3 UR36, UPT, UPT, UR34, UR20, URZ ;  /* 0x0000001422247290 */ /* 0x000fe4000fffe0ff */
[----:B------:R-:W-:Y:S02]  /*1910*/  ULEA UR62, UR35, UR18, 0x5 ;  /* 0x00000012233e7291 */ /* 0x000fe4000f8e28ff */
[----:B------:R-:W-:Y:S02]  /*1920*/  UIADD3 UR58, UPT, UPT, UR60, 0x20, URZ ;  /* 0x000000203c3a7890 */ /* 0x000fe4000fffe0ff */
[----:B------:R-:W-:Y:S02]  /*1930*/  UIADD3 UR56, UPT, UPT, UR24, UR20, URZ ;  /* 0x0000001418387290 */ /* 0x000fe4000fffe0ff */
[----:B------:R-:W-:Y:S02]  /*1940*/  UIADD3 UR54, UPT, UPT, UR24, UR19, URZ ;  /* 0x0000001318367290 */ /* 0x000fe4000fffe0ff */
[----:B------:R-:W-:Y:S02]  /*1950*/  UIADD3 UR50, UPT, UPT, UR20, 0x2, UR24 ;  /* 0x0000000214327890 */ /* 0x000fe4000fffe018 */
[----:B------:R-:W-:Y:S02]  /*1960*/  UIADD3 UR48, UPT, UPT, UR19, 0x2, UR24 ;  /* 0x0000000213307890 */ /* 0x000fe4000fffe018 */
[----:B------:R-:W-:Y:S02]  /*1970*/  UIADD3 UR44, UPT, UPT, UR20, 0x4, UR24 ;  /* 0x00000004142c7890 */ /* 0x000fe4000fffe018 */
[----:B------:R-:W-:Y:S02]  /*1980*/  UIADD3 UR64, UPT, UPT, UR19, 0x4, UR24 ;  /* 0x0000000413407890 */ /* 0x000fe4000fffe018 */
[----:B------:R-:W-:Y:S02]  /*1990*/  UIADD3 UR32, UPT, UPT, UR16, 0x30, URZ ;  /* 0x0000003010207890 */ /* 0x000fe4000fffe0ff */
[----:B------:R-:W-:Y:S01]  /*19a0*/  UIADD3 UR34, UPT, UPT, UR34, UR19, URZ ;  /* 0x0000001322227290 */ /* 0x000fe2000fffe0ff */
[----:B------:R-:W-:Y:S01]  /*19b0*/  UMOV UR63, 0x4008 ;  /* 0x00004008003f7882 */ /* 0x000fe20000000000 */
        /* <DEDUP_REMOVED lines=8> */
[----:B------:R-:W-:Y:S05]  /*1a40*/  @P1 BRA `(.L_x_28) ;  /* 0x0000000000101947 */ /* 0x000fea0003800000 */
[----:B------:R-:W-:Y:S06]  /*1a50*/  USHF.L.U32 UR24, UR37, 0x1f, URZ ;  /* 0x0000001f25187899 */ /* 0x000fec00080006ff */
[----:B-1----:R-:W-:Y:S04]  /*1a60*/  MOV R0, UR24 ;  /* 0x0000001800007c02 */ /* 0x002fe80008000f00 */
[----:B------:R-:W1:Y:S02]  /*1a70*/  SYNCS.PHASECHK.TRANS64.TRYWAIT P0, [UR16], R0 ;  /* 0x00000000ff0075a7 */ /* 0x000e640008001110 */
[----:B-1----:R-:W-:Y:S05]  /*1a80*/  @!P0 BRA `(.L_x_29) ;  /* 0x0000001c00248947 */ /* 0x002fea0003800000 */
.L_x_28:
[----:B------:R4:W-:Y:S01]  /*1a90*/  UTCCP.T.S.2CTA.4x32dp128bit tmem[UR39+0x100], gdesc[UR62] ;  /* 0x0001003e270079e7 */ /* 0x0009e20009300000 */
[----:B------:R4:W-:Y:S01]  /*1aa0*/  UTCCP.T.S.2CTA.4x32dp128bit tmem[UR39+0x104], gdesc[UR60] ;  /* 0x0001043c270079e7 */ /* 0x0009e20009300000 */
[----:B------:R4:W-:Y:S01]  /*1ab0*/  UTCCP.T.S.2CTA.4x32dp128bit tmem[UR39+0x108], gdesc[UR58] ;  /* 0x0001083a270079e7 */ /* 0x0009e20009300000 */
[----:B------:R4:W-:Y:S01]  /*1ac0*/  UTCQMMA.2CTA gdesc[UR54], gdesc[UR56], tmem[UR39], tmem[UR52], idesc[UR53], tmem[UR10], UP4 ;  /* 0x000a343836007dea */ /* 0x0009e2000a200327 */
[----:B------:R-:W-:Y:S01]  /*1ad0*/  UPLOP3.LUT UP4, UPT, UPT, UPT, UPT, 0x80, 0x8 ;  /* 0x000000000008789c */ /* 0x000fe20003f8f070 */
[----:B------:R4:W-:Y:S01]  /*1ae0*/  UTCQMMA.2CTA gdesc[UR48], gdesc[UR50], tmem[UR39], tmem[UR46], idesc[UR47], tmem[UR8], UPT ;  /* 0x00082e3230007dea */ /* 0x0009e2000ba00327 */
[----:B------:R4:W-:Y:S01]  /*1af0*/  UTCQMMA.2CTA gdesc[UR64], gdesc[UR44], tmem[UR39], tmem[UR42], idesc[UR43], tmem[UR6], UPT ;  /* 0x00062a2c40007dea */ /* 0x0009e2000ba00327 */
[----:B------:R-:W-:Y:S01]  /*1b00*/  UMOV UR66, UR36 ;  /* 0x0000002400427c82 */ /* 0x000fe20008000000 */
[----:B------:R-:W-:Y:S01]  /*1b10*/  UMOV UR67, 0x40004040 ;  /* 0x4000404000437882 */ /* 0x000fe20000000000 */
[----:B------:R-:W-:Y:S01]  /*1b20*/  UMOV UR68, UR34 ;  /* 0x0000002200447c82 */ /* 0x000fe20008000000 */
[----:B------:R-:W-:Y:S02]  /*1b30*/  UMOV UR69, 0x40004040 ;  /* 0x4000404000457882 */ /* 0x000fe40000000000 */
[----:B------:R4:W-:Y:S01]  /*1b40*/  UTCQMMA.2CTA gdesc[UR68], gdesc[UR66], tmem[UR39], tmem[UR40], idesc[UR41], tmem[UR4], UPT ;  /* 0x0004284244007dea */ /* 0x0009e2000ba00327 */
[----:B------:R4:W-:Y:S01]  /*1b50*/  UTCBAR.2CTA.MULTICAST [UR32], URZ, UR27 ;  /* 0x000000ff200073e9 */ /* 0x0009e2000820081b */
[----:B------:R-:W-:Y:S01]  /*1b60*/  NOP ;  /* 0x0000000000007918 */ /* 0x000fe20000000000 */
.L_x_27:
[----:B------:R-:W-:Y:S01]  /*1b70*/  UIADD3 UR35, UPT, UPT, UR35, 0x1, URZ ;  /* 0x0000000123237890 */ /* 0x000fe2000fffe0ff */
[----:B------:R-:W-:Y:S01]  /*1b80*/  PLOP3.LUT P1, PT, PT, PT, PT, 0x80, 0x8 ;  /* 0x000000000008781c */ /* 0x000fe20003f2f070 */
[----:B------:R-:W-:Y:S02]  /*1b90*/  UISETP.GT.U32.AND UP3, UPT, UR33, 0x1e, UPT ;  /* 0x0000001e2100788c */ /* 0x000fe4000bf64070 */
[----:B------:R-:W-:Y:S02]  /*1ba0*/  UISETP.NE.AND UP2, UPT, UR35, 0x6, UPT ;  /* 0x000000062300788c */ /* 0x000fe4000bf45270 */
[----:B------:R-:W-:Y:S02]  /*1bb0*/  UISETP.NE.OR UP3, UPT, UR31, URZ, UP3 ;  /* 0x000000ff1f00728c */ /* 0x000fe40009f65670 */
[----:B------:R-:W-:Y:S02]  /*1bc0*/  USEL UR16, URZ, 0x1, UP2 ;  /* 0x00000001ff107887 */ /* 0x000fe40009000000 */
[----:B------:R-:W-:Y:S02]  /*1bd0*/  USEL UR35, UR35, URZ, UP2 ;  /* 0x000000ff23237287 */ /* 0x000fe40009000000 */
[----:B------:R-:W-:Y:S01]  /*1be0*/  ULOP3.LUT UR37, UR37, UR16, URZ, 0x3c, !UPT ;  /* 0x0000001025257292 */ /* 0x000fe2000f8e3cff */
[----:B------:R-:W-:Y:S01]  /*1bf0*/  PLOP3.LUT P0, PT, PT, PT, UP3, 0x80, 0x8 ;  /* 0x000000000008781c */ /* 0x000fe20003f0f038 */
[----:B------:R-:W-:Y:S03]  /*1c00*/  UIADD3 UR33, UPT, UPT, UR33, 0x1, URZ ;  /* 0x0000000121217890 */ /* 0x000fe6000fffe0ff */
[----:B------:R-:W-:Y:S02]  /*1c10*/  @!UP3 USHF.L.U32 UR16, UR37, 0x1f, URZ ;  /* 0x0000001f2510b899 */ /* 0x000fe400080006ff */
[----:B------:R-:W-:Y:S02]  /*1c20*/  @!UP3 ULEA UR24, UR35, UR12, 0x3 ;  /* 0x0000000c2318b291 */ /* 0x000fe4000f8e18ff */
[----:B------:R-:W-:Y:S02]  /*1c30*/  UISETP.NE.AND UP2, UPT, UR33, 0x20, UPT ;  /* 0x000000202100788c */ /* 0x000fe4000bf45270 */
[----:B-1----:R-:W-:Y:S05]  /*1c40*/  IMAD.U32 R0, RZ, RZ, UR16 ;  /* 0x00000010ff007e24 */ /* 0x002fea000f8e00ff */
[----:B------:R5:W1:Y:S02]  /*1c50*/  @!P0 SYNCS.PHASECHK.TRANS64.TRYWAIT P1, [UR24], R0 ;  /* 0x00000000ff0085a7 */ /* 0x000a640008021118 */
[----:B------:R-:W-:Y:S05]  /*1c60*/  BRA.U UP2, `(.L_x_30) ;  /* 0xfffffffd02107547 */ /* 0x000fea000b83ffff */
[----:B------:R-:W-:Y:S05]  /*1c70*/  BRA.U UP1, `(.L_x_31) ;  /* 0x00000001010c7547 */ /* 0x000fea000b800000 */
[----:B------:R-:W-:Y:S02]  /*1c80*/  UMOV UR16, 0x3 ;  /* 0x0000000300107882 */ /* 0x000fe40000000000 */
[----:B------:R4:W-:Y:S01]  /*1c90*/  UTCBAR.2CTA.MULTICAST [UR26], URZ, UR16 ;  /* 0x000000ff1a0073e9 */ /* 0x0009e20008200810 */
[----:B------:R-:W-:Y:S02]  /*1ca0*/  NOP ;  /* 0x0000000000007918 */ /* 0x000fe40000000000 */
.L_x_31:
[----:B------:R-:W-:Y:S01]  /*1cb0*/  UISETP.GE.AND UP2, UPT, UR25, 0x100, UPT ;  /* 0x000001001900788c */ /* 0x000fe2000bf46270 */
[----:B------:R-:W-:-:S08]  /*1cc0*/  LOP3.LUT R3, R3, 0x1, RZ, 0x3c, !PT ;  /* 0x0000000103037812 */ /* 0x000fd000078e3cff */
[----:B------:R-:W-:Y:S05]  /*1cd0*/  BRA.U !UP2, `(.L_x_32) ;  /* 0xfffffff90ac47547 */ /* 0x000fea000b83ffff */
.L_x_24:
[----:B------:R-:W-:-:S09]  /*1ce0*/  UISETP.NE.AND UP0, UPT, UR28, URZ, UPT ;  /* 0x000000ff1c00728c */ /* 0x000fd2000bf05270 */
[----:B------:R-:W-:Y:S05]  /*1cf0*/  BRA.U UP0, `(.L_x_23) ;  /* 0x0000000100187547 */ /* 0x000fea000b800000 */
[----:B-----5:R-:W5:Y:S01]  /*1d00*/  S2R R0, SR_CgaCtaId ;  /* 0x0000000000007919 */ /* 0x020f620000008800 */
[----:B------:R-:W-:Y:S01]  /*1d10*/  MOV R7, 0x400 ;  /* 0x0000040000077802 */ /* 0x000fe20000000f00 */
[----:B------:R-:W-:-:S03]  /*1d20*/  IMAD.U32 R2, R3, -0x80000000, RZ ;  /* 0x8000000003027824 */ /* 0x000fc600078e00ff */
[----:B-----5:R-:W-:-:S04]  /*1d30*/  LEA R7, R0, R7, 0x18 ;  /* 0x0000000700077211 */ /* 0x020fc800078ec0ff */
[----:B------:R-:W5:Y:S02]  /*1d40*/  SYNCS.PHASECHK.TRANS64.TRYWAIT P0, [R7+URZ+0x68], R2 ;  /* 0x00006802070075a7 */ /* 0x000f6400080011ff */
[----:B-----5:R-:W-:Y:S05]  /*1d50*/  @!P0 BRA `(.L_x_33) ;  /* 0x0000001800908947 */ /* 0x020fea0003800000 */
.L_x_23:
[----:B------:R-:W-:-:S13]  /*1d60*/  ISETP.GT.AND P0, PT, R5, 0x3, PT ;  /* 0x000000030500780c */ /* 0x000fda0003f04270 */
[----:B-12345:R-:W-:Y:S05]  /*1d70*/  @P0 EXIT ;  /* 0x000000000000094d */ /* 0x03efea0003800000 */
[----:B------:R-:W-:-:S13]  /*1d80*/  ISETP.NE.AND P0, PT, R5, RZ, PT ;  /* 0x000000ff0500720c */ /* 0x000fda0003f05270 */
[----:B------:R-:W-:Y:S05]  /*1d90*/  @P0 BRA `(.L_x_34) ;  /* 0x00000004008c0947 */ /* 0x000fea0003800000 */
[----:B------:R-:W1:Y:S01]  /*1da0*/  S2R R6, SR_CgaCtaId ;  /* 0x0000000000067919 */ /* 0x000e620000008800 */
[----:B------:R-:W-:Y:S01]  /*1db0*/  NOP ;  /* 0x0000000000007918 */ /* 0x000fe20000000000 */
[----:B------:R-:W-:Y:S02]  /*1dc0*/  MOV R3, 0x40 ;  /* 0x0000004000037802 */ /* 0x000fe40000000f00 */
[----:B------:R-:W-:Y:S02]  /*1dd0*/  MOV R5, 0x400 ;  /* 0x0000040000057802 */ /* 0x000fe40000000f00 */
[C---:B-1----:R-:W-:Y:S02]  /*1de0*/  LEA R0, R6.reuse, R3, 0x18 ;  /* 0x0000000306007211 */ /* 0x042fe400078ec0ff */
[----:B------:R-:W-:-:S04]  /*1df0*/  LEA R5, R6, R5, 0x18 ;  /* 0x0000000506057211 */ /* 0x000fc800078ec0ff */
[----:B------:R-:W1:Y:S02]  /*1e00*/  LDS.U8 R0, [R0] ;  /* 0x0000000000007984 */ /* 0x000e640000000000 */
[----:B-1----:R-:W-:-:S13]  /*1e10*/  ISETP.NE.AND P0, PT, R0, RZ, PT ;  /* 0x000000ff0000720c */ /* 0x002fda0003f05270 */
[----:B------:R-:W-:Y:S05]  /*1e20*/  @P0 BRA `(.L_x_35) ;  /* 0x0000000400500947 */ /* 0x000fea0003800000 */
[C---:B------:R-:W-:Y:S02]  /*1e30*/  LOP3.LUT R0, R6.reuse, 0x1, RZ, 0xc0, !PT ;  /* 0x0000000106007812 */ /* 0x040fe400078ec0ff */
[----:B------:R-:W-:Y:S02]  /*1e40*/  LOP3.LUT R13, R6, 0x1, RZ, 0x3c, !PT ;  /* 0x00000001060d7812 */ /* 0x000fe400078e3cff */
[----:B------:R-:W-:-:S13]  /*1e50*/  ISETP.NE.U32.AND P1, PT, R0, 0x1, PT ;  /* 0x000000010000780c */ /* 0x000fda0003f25070 */
[----:B------:R-:W-:Y:S05]  /*1e60*/  @!P1 BRA `(.L_x_36) ;  /* 0x0000000000c49947 */ /* 0x000fea0003800000 */
[----:B------:R-:W-:Y:S01]  /*1e70*/  ELECT P0, URZ, PT ;  /* 0x0000000000ff782f */ /* 0x000fe20003800000 */
[----:B------:R-:W-:-:S12]  /*1e80*/  BSSY B0, `(.L_x_36) ;  /* 0x000002f000007945 */ /* 0x000fd80003800000 */
[----:B------:R-:W-:Y:S05]  /*1e90*/  @!P0 BRA `(.L_x_37) ;  /* 0x0000000000b48947 */ /* 0x000fea0003800000 */
[----:B------:R-:W-:-:S05]  /*1ea0*/  UMOV UR4, 0x10 ;  /* 0x0000001000047882 */ /* 0x000fca0000000000 */
[----:B------:R-:W-:Y:S04]  /*1eb0*/  DEPBAR.LE SB1, 0x36 ;  /* 0x00009d800000791a */ /* 0x000fe80000000000 */
[----:B------:R-:W1:Y:S02]  /*1ec0*/  UTCATOMSWS.2CTA.FIND_AND_SET.ALIGN UP0, UR4, UR4 ;  /* 0x00000004000475e3 */ /* 0x000e640008200800 */
[----:B-1----:R-:W-:Y:S01]  /*1ed0*/  PLOP3.LUT P0, PT, PT, PT, UP0, 0x80, 0x8 ;  /* 0x000000000008781c */ /* 0x002fe20003f0f008 */
[----:B------:R-:W-:-:S03]  /*1ee0*/  IMAD.U32 R12, RZ, RZ, UR4 ;  /* 0x00000004ff0c7e24 */ /* 0x000fc6000f8e00ff */
[----:B------:R-:W-:-:S04]  /*1ef0*/  SEL R0, RZ, 0xffffffff, !P0 ;  /* 0xffffffffff007807 */ /* 0x000fc80004000000 */
[----:B------:R-:W-:-:S13]  /*1f00*/  ISETP.NE.AND P0, PT, R0, RZ, PT ;  /* 0x000000ff0000720c */ /* 0x000fda0003f05270 */
[----:B------:R-:W-:Y:S05]  /*1f10*/  @P0 BRA `(.L_x_38) ;  /* 0x0000000000240947 */ /* 0x000fea0003800000 */
.L_x_39:
[----:B------:R-:W-:Y:S05]  /*1f20*/  NANOSLEEP 0x64 ;  /* 0x000000640000795d */ /* 0x000fea0003800000 */
[----:B------:R-:W-:-:S05]  /*1f30*/  UMOV UR4, 0x10 ;  /* 0x0000001000047882 */ /* 0x000fca0000000000 */
[----:B------:R-:W-:Y:S04]  /*1f40*/  DEPBAR.LE SB1, 0x36 ;  /* 0x00009d800000791a */ /* 0x000fe80000000000 */
[----:B------:R-:W1:Y:S02]  /*1f50*/  UTCATOMSWS.2CTA.FIND_AND_SET.ALIGN UP0, UR4, UR4 ;  /* 0x00000004000475e3 */ /* 0x000e640008200800 */
[----:B-1----:R-:W-:Y:S01]  /*1f60*/  PLOP3.LUT P0, PT, PT, PT, UP0, 0x80, 0x8 ;  /* 0x000000000008781c */ /* 0x002fe20003f0f008 */
[----:B------:R-:W-:-:S03]  /*1f70*/  IMAD.U32 R12, RZ, RZ, UR4 ;  /* 0x00000004ff0c7e24 */ /* 0x000fc6000f8e00ff */
[----:B------:R-:W-:-:S04]  /*1f80*/  SEL R0, RZ, 0xffffffff, !P0 ;  /* 0xffffffffff007807 */ /* 0x000fc80004000000 */
[----:B------:R-:W-:-:S13]  /*1f90*/  ISETP.NE.AND P0, PT, R0, RZ, PT ;  /* 0x000000ff0000720c */ /* 0x000fda0003f05270 */
[----:B------:R-:W-:Y:S05]  /*1fa0*/  @!P0 BRA `(.L_x_39) ;  /* 0xfffffffc00dc8947 */ /* 0x000fea000383ffff */
.L_x_38:
[----:B------:R-:W-:Y:S01]  /*1fb0*/  MOV R11, 0x60 ;  /* 0x00000060000b7802 */ /* 0x000fe20000000f00 */
[----:B------:R-:W-:Y:S01]  /*1fc0*/  VIADD R2, R5, 0x78 ;  /* 0x0000007805027836 */ /* 0x000fe20000000000 */
[----:B------:R-:W-:Y:S01]  /*1fd0*/  MOV R3, 0x58 ;  /* 0x0000005800037802 */ /* 0x000fe20000000f00 */
[----:B------:R-:W-:Y:S01]  /*1fe0*/  IMAD.MOV.U32 R8, RZ, RZ, 0x4 ;  /* 0x00000004ff087424 */ /* 0x000fe200078e00ff */
[C---:B------:R-:W-:Y:S02]  /*1ff0*/  LEA R11, R6.reuse, R11, 0x18 ;  /* 0x0000000b060b7211 */ /* 0x040fe400078ec0ff */
[----:B------:R-:W-:-:S03]  /*2000*/  LEA R0, R6, R3, 0x18 ;  /* 0x0000000306007211 */ /* 0x000fc600078ec0ff */
[----:B------:R-:W1:Y:S02]  /*2010*/  LDS R14, [R11] ;  /* 0x000000000b0e7984 */ /* 0x000e640000000800 */
[----:B-1----:R-:W-:-:S04]  /*2020*/  IMAD.U32 R14, R14, -0x80000000, RZ ;  /* 0x800000000e0e7824 */ /* 0x002fc800078e00ff */
[----:B------:R-:W1:Y:S02]  /*2030*/  SYNCS.PHASECHK.TRANS64.TRYWAIT P0, [R0+URZ], R14 ;  /* 0x0000000e000075a7 */ /* 0x000e6400080011ff */
[----:B-1----:R-:W-:Y:S05]  /*2040*/  @P0 BRA `(.L_x_40) ;  /* 0x0000000000080947 */ /* 0x002fea0003800000 */
[----:B------:R-:W1:Y:S02]  /*2050*/  SYNCS.PHASECHK.TRANS64.TRYWAIT P0, [R0+URZ], R14 ;  /* 0x0000000e000075a7 */ /* 0x000e6400080011ff */
[----:B-1----:R-:W-:Y:S05]  /*2060*/  @!P0 BRA `(.L_x_41) ;  /* 0x0000001400e48947 */ /* 0x002fea0003800000 */
.L_x_40:
[C---:B------:R-:W-:Y:S01]  /*2070*/  PRMT R3, R13.reuse, 0x654, R0 ;  /* 0x000006540d037816 */ /* 0x040fe20000000000 */
[C---:B------:R-:W-:Y:S01]  /*2080*/  IMAD.SHL.U32 R10, R12.reuse, 0x20, RZ ;  /* 0x000000200c0a7824 */ /* 0x040fe200078e00ff */
[----:B------:R-:W-:Y:S01]  /*2090*/  PRMT R2, R13, 0x654, R2 ;  /* 0x000006540d027816 */ /* 0x000fe20000000002 */
[----:B------:R-:W-:Y:S01]  /*20a0*/  IMAD.MOV.U32 R7, RZ, RZ, 0xffff ;  /* 0x0000ffffff077424 */ /* 0x000fe200078e00ff */
[----:B------:R2:W-:Y:S01]  /*20b0*/  SYNCS.ARRIVE.TRANS64.RED RZ, [R3+URZ], R8 ;  /* 0x0000000803ff79a7 */ /* 0x0005e200080004ff */
[----:B-1----:R-:W-:Y:S01]  /*20c0*/  IMAD.MOV.U32 R0, RZ, RZ, 0x1 ;  /* 0x00000001ff007424 */ /* 0x002fe200078e00ff */
[----:B------:R1:W-:Y:S01]  /*20d0*/  STS [R5+0x78], R10 ;  /* 0x0000780a05007388 */ /* 0x0003e20000000800 */
[----:B------:R-:W-:Y:S01]  /*20e0*/  VIADD R9, R12, 0x10 ;  /* 0x000000100c097836 */ /* 0x000fe20000000000 */
[----:B------:R-:W-:Y:S02]  /*20f0*/  SHF.L.U32 R7, R7, R12, RZ ;  /* 0x0000000c07077219 */ /* 0x000fe400000006ff */
[----:B------:R1:W-:Y:S02]  /*2100*/  STAS [R2.64], R12 ;  /* 0x0000000c02007dbd */ /* 0x0003e4000c0008ff */
[----:B--2---:R-:W-:-:S02]  /*2110*/  SHF.L.U32 R8, R0, R9, RZ ;  /* 0x0000000900087219 */ /* 0x004fc400000006ff */
[----:B------:R-:W-:Y:S02]  /*2120*/  MOV R9, 0x50 ;  /* 0x0000005000097802 */ /* 0x000fe40000000f00 */
[----:B------:R-:W-:Y:S02]  /*2130*/  LOP3.LUT R7, R8, R7, RZ, 0xfc, !PT ;  /* 0x0000000708077212 */ /* 0x000fe400078efcff */
[----:B------:R-:W-:-:S05]  /*2140*/  LEA R8, R6, R9, 0x18 ;  /* 0x0000000906087211 */ /* 0x000fca00078ec0ff */
[----:B------:R1:W-:Y:S04]  /*2150*/  ATOMS.OR RZ, [R8], R7 ;  /* 0x0000000708ff738c */ /* 0x0003e80003000000 */
[----:B------:R1:W-:Y:S02]  /*2160*/  ATOMS.XOR RZ, [R11], R0 ;  /* 0x000000000bff738c */ /* 0x0003e40003800000 */
.L_x_37:
[----:B------:R-:W-:Y:S05]  /*2170*/  BSYNC B0 ;  /* 0x0000000000007941 */ /* 0x000fea0003800000 */
.L_x_36:
[----:B------:R-:W-:Y:S05]  /*2180*/  @P1 BRA `(.L_x_42) ;  /* 0x0000000000881947 */ /* 0x000fea0003800000 */
[----:B------:R-:W-:Y:S05]  /*2190*/  WARPSYNC.ALL ;  /* 0x0000000000007948 */ /* 0x000fea0003800000 */
[----:B------:R-:W-:Y:S01]  /*21a0*/  NOP ;  /* 0x0000000000007918 */ /* 0x000fe20000000000 */
[----:B------:R-:W-:-:S13]  /*21b0*/  ELECT P0, URZ, PT ;  /* 0x0000000000ff782f */ /* 0x000fda0003800000 */
[----:B------:R-:W-:Y:S05]  /*21c0*/  @!P0 BRA `(.L_x_42) ;  /* 0x0000000000788947 */ /* 0x000fea0003800000 */
[----:B-1----:R-:W-:Y:S02]  /*21d0*/  MOV R3, 0x60 ;  /* 0x0000006000037802 */ /* 0x002fe40000000f00 */
[----:B------:R-:W-:Y:S02]  /*21e0*/  MOV R7, 0x58 ;  /* 0x0000005800077802 */ /* 0x000fe40000000f00 */
        /* <DEDUP_REMOVED lines=8> */
.L_x_43:
[----:B------:R-:W2:Y:S01]  /*2270*/  LDS R9, [R5+0x78] ;  /* 0x0000780005097984 */ /* 0x000ea20000000800 */
[----:B------:R-:W-:Y:S01]  /*2280*/  IMAD.MOV.U32 R2, RZ, RZ, 0xffff ;  /* 0x0000ffffff027424 */ /* 0x000fe200078e00ff */
[----:B-1----:R-:W-:Y:S01]  /*2290*/  PRMT R8, R13, 0x654, R8 ;  /* 0x000006540d087816 */ /* 0x002fe20000000008 */
[----:B------:R-:W-:Y:S02]  /*22a0*/  IMAD.MOV.U32 R0, RZ, RZ, 0x1 ;  /* 0x00000001ff007424 */ /* 0x000fe400078e00ff */
[C---:B--2---:R-:W-:Y:S01]  /*22b0*/  IMAD.SHL.U32 R10, R9.reuse, 0x20, RZ ;  /* 0x00000020090a7824 */ /* 0x044fe200078e00ff */
[----:B------:R-:W-:Y:S01]  /*22c0*/  SHF.L.U32 R2, R2, R9, RZ ;  /* 0x0000000902027219 */ /* 0x000fe200000006ff */
[----:B------:R-:W-:-:S03]  /*22d0*/  VIADD R7, R9, 0x10 ;  /* 0x0000001009077836 */ /* 0x000fc60000000000 */
[----:B------:R2:W-:Y:S02]  /*22e0*/  STS [R5+0x78], R10 ;  /* 0x0000780a05007388 */ /* 0x0005e40000000800 */
[----:B------:R-:W-:Y:S02]  /*22f0*/  SHF.L.U32 R9, R0, R7, RZ ;  /* 0x0000000700097219 */ /* 0x000fe400000006ff */
[----:B------:R-:W-:Y:S02]  /*2300*/  MOV R7, 0x50 ;  /* 0x0000005000077802 */ /* 0x000fe40000000f00 */
[----:B------:R-:W-:Y:S02]  /*2310*/  LOP3.LUT R2, R9, R2, RZ, 0xfc, !PT ;  /* 0x0000000209027212 */ /* 0x000fe400078efcff */
[----:B------:R-:W-:-:S05]  /*2320*/  LEA R7, R6, R7, 0x18 ;  /* 0x0000000706077211 */ /* 0x000fca00078ec0ff */
[----:B------:R2:W-:Y:S01]  /*2330*/  ATOMS.OR RZ, [R7], R2 ;  /* 0x0000000207ff738c */ /* 0x0005e20003000000 */
[----:B------:R2:W-:Y:S03]  /*2340*/  SYNCS.ARRIVE.TRANS64.RED.A1T0 RZ, [R8+URZ], RZ ;  /* 0x000000ff08ff79a7 */ /* 0x0005e600081004ff */
[----:B------:R2:W-:Y:S01]  /*2350*/  ATOMS.XOR RZ, [R3], R0 ;  /* 0x0000000003ff738c */ /* 0x0005e20003800000 */
[----:B------:R-:W-:Y:S05]  /*2360*/  BRA `(.L_x_42) ;  /* 0x0000000000107947 */ /* 0x000fea0003800000 */
.L_x_35:
[----:B------:R-:W-:Y:S02]  /*2370*/  MOV R0, 0xffffffff ;  /* 0xffffffff00007802 */ /* 0x000fe40000000f00 */
[----:B------:R-:W-:-:S03]  /*2380*/  MOV R2, 0x23b0 ;  /* 0x000023b000027802 */ /* 0x000fc60000000f00 */
[----:B------:R1:W-:Y:S04]  /*2390*/  STS [R5+0x78], R0 ;  /* 0x0000780005007388 */ /* 0x0003e80000000800 */
[----:B-1----:R-:W-:Y:S05]  /*23a0*/  CALL.REL.NOINC `($__internal_1_$__cuda_sm10x_tcgen05_guardrail_trap_phase_invalid_during_alloc) ;  /* 0x0000001400807944 */ /* 0x002fea0003c00000 */
.L_x_42:
[----:B------:R-:W-:Y:S05]  /*23b0*/  WARPSYNC.ALL ;  /* 0x0000000000007948 */ /* 0x000fea0003800000 */
[----:B------:R-:W-:Y:S01]  /*23c0*/  NOP ;  /* 0x0000000000007918 */ /* 0x000fe20000000000 */
.L_x_34:
[----:B------:R-:W3:Y:S08]  /*23d0*/  S2UR UR4, SR_CgaCtaId ;  /* 0x00000000000479c3 */ /* 0x000ef00000008800 */
[----:B------:R-:W-:Y:S01]  /*23e0*/  BAR.SYNC.DEFER_BLOCKING 0x3, 0xa0 ;  /* 0x00c2800000007b1d */ /* 0x000fe20000010000 */
[----:B-12---:R-:W-:-:S07]  /*23f0*/  MOV R3, 0x400 ;  /* 0x0000040000037802 */ /* 0x006fce0000000f00 */
[----:B------:R-:W1:Y:S01]  /*2400*/  S2UR UR7, SR_CTAID.Z ;  /* 0x00000000000779c3 */ /* 0x000e620000002700 */
[----:B---3--:R-:W-:-:S05]  /*2410*/  IMAD.U32 R0, RZ, RZ, UR4 ;  /* 0x00000004ff007e24 */ /* 0x008fca000f8e00ff */
[----:B------:R-:W-:Y:S01]  /*2420*/  LEA R2, R0, R3, 0x18 ;  /* 0x0000000300027211 */ /* 0x000fe200078ec0ff */
[----:B-1----:R-:W-:-:S04]  /*2430*/  UISETP.GT.U32.AND UP0, UPT, UR7, 0xff, UPT ;  /* 0x000000ff0700788c */ /* 0x002fc8000bf04070 */
[----:B------:R-:W1:Y:S02]  /*2440*/  LDS R3, [R2+0x78] ;  /* 0x0000780002037984 */ /* 0x000e640000000800 */
[----:B-1----:R-:W-:-:S03]  /*2450*/  R2UR UR8, R3 ;  /* 0x00000000030872ca */ /* 0x002fc600000e0000 */
[----:B------:R-:W-:-:S12]  /*2460*/  BRA.U UP0, `(.L_x_45) ;  /* 0x0000000d007c7547 */ /* 0x000fd8000b800000 */
[----:B------:R-:W1:Y:S01]  /*2470*/  LDCU.64 UR4, c[0x0][0x648] ;  /* 0x0000c900ff0477ac */ /* 0x000e620008000a00 */
[----:B------:R-:W-:Y:S01]  /*2480*/  SHF.R.U32.HI R3, RZ, 0x5, R4 ;  /* 0x00000005ff037819 */ /* 0x000fe20000011604 */
[----:B------:R-:W-:Y:S01]  /*2490*/  IMAD.SHL.U32 R4, R4, 0x40, RZ ;  /* 0x0000004004047824 */ /* 0x000fe200078e00ff */
[C---:B------:R-:W-:Y:S01]  /*24a0*/  ISETP.NE.AND P0, PT, R0.reuse, UR29, PT ;  /* 0x0000001d00007c0c */ /* 0x040fe2000bf05270 */
[----:B------:R-:W2:Y:S01]  /*24b0*/  LDCU UR16, c[0x0][0x374] ;  /* 0x00006e80ff1077ac */ /* 0x000ea20008000800 */
[----:B------:R-:W-:Y:S02]  /*24c0*/  IMAD.MOV.U32 R54, RZ, RZ, RZ ;  /* 0x000000ffff367224 */ /* 0x000fe400078e00ff */
[----:B------:R-:W-:Y:S01]  /*24d0*/  ISETP.LT.AND P0, PT, R0, RZ, P0 ;  /* 0x000000ff0000720c */ /* 0x000fe20000701270 */
[----:B------:R-:W-:Y:S01]  /*24e0*/  USHF.R.U32.HI UR30, URZ, 0x1, UR30 ;  /* 0x00000001ff1e7899 */ /* 0x000fe2000801161e */
[----:B------:R-:W-:Y:S01]  /*24f0*/  LOP3.LUT R4, R4, 0x7c0, RZ, 0xc0, !PT ;  /* 0x000007c004047812 */ /* 0x000fe200078ec0ff */
[----:B------:R-:W3:Y:S02]  /*2500*/  LDCU.64 UR18, c[0x0][0x348] ;  /* 0x00006900ff1277ac */ /* 0x000ee40008000a00 */
[----:B------:R-:W-:Y:S01]  /*2510*/  UIADD3 UR20, UPT, UPT, UR30, -0x1, URZ ;  /* 0xffffffff1e147890 */ /* 0x000fe2000fffe0ff */
[----:B------:R-:W4:Y:S01]  /*2520*/  LDCU.64 UR24, c[0x0][0x358] ;  /* 0x00006b00ff1877ac */ /* 0x000f220008000a00 */
[----:B-1----:R-:W-:-:S04]  /*2530*/  UIMAD.WIDE.U32 UR10, UR7, UR5, URZ ;  /* 0x00000005070a72a5 */ /* 0x002fc8000f8e00ff */
[----:B------:R-:W-:Y:S02]  /*2540*/  IMAD.U32 R0, RZ, RZ, UR20 ;  /* 0x00000014ff007e24 */ /* 0x000fe4000f8e00ff */
[----:B------:R-:W-:Y:S01]  /*2550*/  @!P0 IMAD R0, RZ, RZ, UR30 ;  /* 0x0000001eff008e24 */ /* 0x000fe2000f8e02ff */
[----:B------:R-:W-:-:S03]  /*2560*/  UMOV UR9, UR11 ;  /* 0x0000000b00097c82 */ /* 0x000fc60008000000 */
[----:B------:R-:W-:Y:S01]  /*2570*/  IMAD.IADD R5, R0, 0x1, R0 ;  /* 0x0000000100057824 */ /* 0x000fe200078e0200 */
[----:B------:R-:W-:Y:S01]  /*2580*/  UIADD3 UR5, UPT, UPT, UR7, -UR9, URZ ;  /* 0x8000000907057290 */ /* 0x000fe2000fffe0ff */
[----:B------:R-:W1:Y:S03]  /*2590*/  LDCU UR10, c[0x0][0x658] ;  /* 0x0000cb00ff0a77ac */ /* 0x000e660008000800 */
[----:B------:R-:W-:-:S04]  /*25a0*/  USHF.R.U32.HI UR5, URZ, UR23, UR5 ;  /* 0x00000017ff057299 */ /* 0x000fc80008011605 */
[----:B------:R-:W-:-:S04]  /*25b0*/  UIADD3 UR5, UPT, UPT, UR9, UR5, URZ ;  /* 0x0000000509057290 */ /* 0x000fc8000fffe0ff */
[----:B------:R-:W-:-:S04]  /*25c0*/  USHF.R.U32.HI UR12, URZ, UR22, UR5 ;  /* 0x00000016ff0c7299 */ /* 0x000fc80008011605 */
[----:B------:R-:W-:-:S04]  /*25d0*/  UIADD3 UR12, UPT, UPT, -UR12, URZ, URZ ;  /* 0x000000ff0c0c7290 */ /* 0x000fc8000fffe1ff */
[----:B------:R-:W-:Y:S01]  /*25e0*/  UIMAD UR12, UR4, UR12, UR7 ;  /* 0x0000000c040c72a4 */ /* 0x000fe2000f8e0207 */
[----:B------:R-:W5:Y:S03]  /*25f0*/  LDCU.64 UR4, c[0x0][0x660] ;  /* 0x0000cc00ff0477ac */ /* 0x000f660008000a00 */
[----:B-1----:R-:W-:-:S07]  /*2600*/  UIMAD.WIDE.U32 UR10, UR12, UR10, URZ ;  /* 0x0000000a0c0a72a5 */ /* 0x002fce000f8e00ff */
[----:B------:R-:W-:Y:S02]  /*2610*/  UMOV UR9, UR11 ;  /* 0x0000000b00097c82 */ /* 0x000fe40008000000 */
[----:B------:R-:W-:-:S04]  /*2620*/  UIADD3 UR6, UPT, UPT, UR12, -UR9, URZ ;  /* 0x800000090c067290 */ /* 0x000fc8000fffe0ff */
[----:B------:R-:W-:-:S04]  /*2630*/  USHF.R.U32.HI UR6, URZ, UR21, UR6 ;  /* 0x00000015ff067299 */ /* 0x000fc80008011606 */
[----:B------:R-:W-:-:S04]  /*2640*/  UIADD3 UR6, UPT, UPT, UR9, UR6, URZ ;  /* 0x0000000609067290 */ /* 0x000fc8000fffe0ff */
[----:B------:R-:W-:-:S04]  /*2650*/  USHF.R.U32.HI UR6, URZ, UR15, UR6 ;  /* 0x0000000fff067299 */ /* 0x000fc80008011606 */
[----:B-----5:R-:W-:-:S07]  /*2660*/  UIMAD.WIDE.U32 UR10, UR6, UR5, URZ ;  /* 0x00000005060a72a5 */ /* 0x020fce000f8e00ff */
[----:B------:R-:W-:Y:S02]  /*2670*/  UMOV UR9, UR11 ;  /* 0x0000000b00097c82 */ /* 0x000fe40008000000 */
[----:B------:R-:W-:Y:S02]  /*2680*/  UIADD3 UR5, UPT, UPT, UR6, -UR9, URZ ;  /* 0x8000000906057290 */ /* 0x000fe4000fffe0ff */
[----:B------:R-:W2:Y:S01]  /*2690*/  LDCU UR10, c[0x0][0x370] ;  /* 0x00006e00ff0a77ac */ /* 0x000ea20008000800 */
[----:B------:R-:W1:Y:S01]  /*26a0*/  S2UR UR11, SR_CgaCtaId ;  /* 0x00000000000b79c3 */ /* 0x000e620000008800 */
[----:B------:R-:W5:Y:S01]  /*26b0*/  LDCU UR17, c[0x0][0x378] ;  /* 0x00006f00ff1177ac */ /* 0x000f620008000800 */
[----:B------:R-:W-:-:S04]  /*26c0*/  USHF.R.U32.HI UR5, URZ, UR14, UR5 ;  /* 0x0000000eff057299 */ /* 0x000fc80008011605 */
[----:B------:R-:W-:Y:S01]  /*26d0*/  UIADD3 UR5, UPT, UPT, UR9, UR5, URZ ;  /* 0x0000000509057290 */ /* 0x000fe2000fffe0ff */
[----:B------:R-:W-:Y:S02]  /*26e0*/  R2UR UR9, R3 ;  /* 0x00000000030972ca */ /* 0x000fe400000e0000 */
[----:B------:R-:W1:Y:S01]  /*26f0*/  S2R R3, SR_LANEID ;  /* 0x0000000000037919 */ /* 0x000e620000000000 */
[----:B------:R-:W-:Y:S02]  /*2700*/  USHF.R.U32.HI UR5, URZ, UR13, UR5 ;  /* 0x0000000dff057299 */ /* 0x000fe40008011605 */
[----:B--2---:R-:W-:Y:S02]  /*2710*/  UIMAD UR10, UR16, UR10, URZ ;  /* 0x0000000a100a72a4 */ /* 0x004fe4000f8e02ff */
[----:B------:R-:W-:Y:S02]  /*2720*/  UIADD3 UR5, UPT, UPT, -UR5, URZ, URZ ;  /* 0x000000ff05057290 */ /* 0x000fe4000fffe1ff */
[----:B-----5:R-:W-:-:S02]  /*2730*/  UIMAD UR10, UR10, UR17, URZ ;  /* 0x000000110a0a72a4 */ /* 0x020fc4000f8e02ff */
[----:B------:R-:W-:Y:S02]  /*2740*/  UIMAD UR4, UR4, UR5, UR6 ;  /* 0x00000005040472a4 */ /* 0x000fe4000f8e0206 */
[----:B------:R-:W-:Y:S01]  /*2750*/  IMAD.U32 R57, RZ, RZ, UR9 ;  /* 0x00000009ff397e24 */ /* 0x000fe2000f8e00ff */
[----:B------:R-:W-:Y:S02]  /*2760*/  ULEA.HI UR16, UR10, UR10, URZ, 0x1 ;  /* 0x0000000a0a107291 */ /* 0x000fe4000f8f08ff */
[----:B------:R-:W-:Y:S01]  /*2770*/  UIADD3 UR6, UPT, UPT, -UR6, URZ, URZ ;  /* 0x000000ff06067290 */ /* 0x000fe2000fffe1ff */
[C---:B------:R-:W-:Y:S01]  /*2780*/  IMAD R7, R57.reuse, 0x800, R4 ;  /* 0x0000080039077824 */ /* 0x040fe200078e0204 */
[----:B------:R-:W2:Y:S01]  /*2790*/  LDCU UR5, c[0x0][0x654] ;  /* 0x0000ca80ff0577ac */ /* 0x000ea20008000800 */
[----:B------:R-:W-:Y:S01]  /*27a0*/  IMAD R57, R57, 0x4, R2 ;  /* 0x0000000439397824 */ /* 0x000fe200078e0202 */
[----:B------:R-:W5:Y:S01]  /*27b0*/  S2UR UR10, SR_CgaCtaId ;  /* 0x00000000000a79c3 */ /* 0x000f620000008800 */
[C---:B------:R-:W-:Y:S01]  /*27c0*/  IMAD.IADD R7, R2.reuse, 0x1, R7 ;  /* 0x0000000102077824 */ /* 0x040fe200078e0207 */
[----:B------:R-:W-:Y:S01]  /*27d0*/  ULEA UR17, UR9, UR8, 0x15 ;  /* 0x0000000809117291 */ /* 0x000fe2000f8ea8ff */
[----:B------:R-:W-:Y:S01]  /*27e0*/  VIADD R2, R2, 0x68 ;  /* 0x0000006802027836 */ /* 0x000fe20000000000 */
[----:B------:R-:W-:Y:S01]  /*27f0*/  USHF.R.S32.HI UR16, URZ, 0x1, UR16 ;  /* 0x00000001ff107899 */ /* 0x000fe20008011410 */
[----:B------:R-:W-:-:S02]  /*2800*/  VIADD R0, R7, 0x430 ;  /* 0x0000043007007836 */ /* 0x000fc40000000000 */
[----:B------:R-:W-:Y:S01]  /*2810*/  VIADD R9, R7, 0x420 ;  /* 0x0000042007097836 */ /* 0x000fe20000000000 */
[----:B------:R-:W-:Y:S01]  /*2820*/  PRMT R2, R5, 0x654, R2 ;  /* 0x0000065405027816 */ /* 0x000fe20000000002 */
[C---:B------:R-:W-:Y:S01]  /*2830*/  VIADD R5, R7.reuse, 0x400 ;  /* 0x0000040007057836 */ /* 0x040fe20000000000 */
[----:B------:R-:W-:Y:S01]  /*2840*/  SHF.R.U32.HI R55, RZ, 0x3, R0 ;  /* 0x00000003ff377819 */ /* 0x000fe20000011600 */
[----:B------:R-:W-:Y:S01]  /*2850*/  VIADD R7, R7, 0x410 ;  /* 0x0000041007077836 */ /* 0x000fe20000000000 */
[----:B------:R-:W-:Y:S02]  /*2860*/  SHF.R.U32.HI R60, RZ, 0x3, R9 ;  /* 0x00000003ff3c7819 */ /* 0x000fe40000011609 */
[----:B------:R-:W-:Y:S02]  /*2870*/  SHF.R.U32.HI R56, RZ, 0x3, R5 ;  /* 0x00000003ff387819 */ /* 0x000fe40000011605 */
[----:B------:R-:W-:Y:S01]  /*2880*/  SHF.R.U32.HI R58, RZ, 0x3, R7 ;  /* 0x00000003ff3a7819 */ /* 0x000fe20000011607 */
[----:B--2---:R-:W-:Y:S01]  /*2890*/  UIMAD UR5, UR5, UR6, UR12 ;  /* 0x00000006050572a4 */ /* 0x004fe2000f8e020c */
[----:B------:R-:W-:-:S02]  /*28a0*/  LOP3.LUT R55, R0, 0x30, R55, 0x78, !PT ;  /* 0x0000003000377812 */ /* 0x000fc400078e7837 */
[----:B------:R-:W-:Y:S01]  /*28b0*/  LOP3.LUT R60, R9, 0x30, R60, 0x78, !PT ;  /* 0x00000030093c7812 */ /* 0x000fe200078e783c */
[----:B------:R-:W-:Y:S01]  /*28c0*/  UMOV UR12, URZ ;  /* 0x000000ff000c7c82 */ /* 0x000fe20008000000 */
[----:B------:R-:W-:Y:S02]  /*28d0*/  LOP3.LUT R58, R7, 0x30, R58, 0x78, !PT ;  /* 0x00000030073a7812 */ /* 0x000fe400078e783a */
[----:B-1-345:R-:W-:-:S07]  /*28e0*/  LOP3.LUT R56, R5, 0x30, R56, 0x78, !PT ;  /* 0x0000003005387812 */ /* 0x03afce00078e7838 */
.L_x_51:
[----:B------:R-:W-:Y:S01]  /*28f0*/  IMAD.U32 R0, RZ, RZ, UR11 ;  /* 0x0000000bff007e24 */ /* 0x000fe2000f8e00ff */
[----:B----4-:R-:W-:Y:S01]  /*2900*/  MOV R7, 0x400 ;  /* 0x0000040000077802 */ /* 0x010fe20000000f00 */
[----:B------:R-:W-:Y:S01]  /*2910*/  IMAD.U32 R5, R54, -0x80000000, RZ ;  /* 0x8000000036057824 */ /* 0x000fe200078e00ff */
[----:B------:R-:W-:Y:S02]  /*2920*/  UIADD3 UR6, UPT, UPT, UR5, UR5, URZ ;  /* 0x0000000505067290 */ /* 0x000fe4000fffe0ff */
[----:B-1----:R-:W-:Y:S02]  /*2930*/  LEA R4, R0, R7, 0x18 ;  /* 0x0000000700047211 */ /* 0x002fe400078ec0ff */
[----:B------:R-:W-:Y:S02]  /*2940*/  ULOP3.LUT UR20, UR6, UR31, URZ, 0xfc, !UPT ;  /* 0x0000001f06147292 */ /* 0x000fe4000f8efcff */
[----:B------:R-:W1:Y:S02]  /*2950*/  SYNCS.PHASECHK.TRANS64.TRYWAIT P0, [R4+URZ+0x60], R5 ;  /* 0x00006005040075a7 */ /* 0x000e6400080011ff */
[----:B------:R-:W-:-:S04]  /*2960*/  ULEA.HI UR6, UR6, UR20, URZ, 0x1 ;  /* 0x0000001406067291 */ /* 0x000fc8000f8f08ff */
[----:B------:R-:W-:-:S04]  /*2970*/  ULOP3.LUT UR5, UR6, 0xfffffffe, URZ, 0xc0, !UPT ;  /* 0xfffffffe06057892 */ /* 0x000fc8000f8ec0ff */
[----:B------:R-:W-:Y:S02]  /*2980*/  UISETP.NE.AND UP0, UPT, UR20, UR5, UPT ;  /* 0x000000051400728c */ /* 0x000fe4000bf05270 */
[----:B------:R-:W-:Y:S02]  /*2990*/  USHF.R.U32.HI UR5, URZ, 0x1, UR6 ;  /* 0x00000001ff057899 */ /* 0x000fe40008011606 */
[----:B------:R-:W-:Y:S02]  /*29a0*/  UISETP.LT.AND UP0, UPT, UR20, URZ, UP0 ;  /* 0x000000ff1400728c */ /* 0x000fe40008701270 */
[----:B------:R-:W-:-:S09]  /*29b0*/  UIADD3 UR6, UPT, UPT, UR5, -0x1, URZ ;  /* 0xffffffff05067890 */ /* 0x000fd2000fffe0ff */
[----:B------:R-:W-:Y:S02]  /*29c0*/  @!UP0 UIADD3 UR6, UPT, UPT, UR5, URZ, URZ ;  /* 0x000000ff05068290 */ /* 0x000fe4000fffe0ff */
[----:B------:R-:W-:Y:S02]  /*29d0*/  USHF.L.U32 UR5, UR4, 0x8, URZ ;  /* 0x0000000804057899 */ /* 0x000fe400080006ff */
[----:B------:R-:W-:-:S04]  /*29e0*/  ULEA UR6, UR6, UR31, 0x1 ;  /* 0x0000001f06067291 */ /* 0x000fc8000f8e08ff */
[----:B------:R-:W-:Y:S01]  /*29f0*/  USHF.L.U32 UR6, UR6, 0x7, URZ ;  /* 0x0000000706067899 */ /* 0x000fe200080006ff */
[----:B-1-3--:R-:W-:Y:S11]  /*2a00*/  @!P0 BRA `(.L_x_46) ;  /* 0x0000000c00ac8947 */ /* 0x00aff60003800000 */
.L_x_65:
[----:B------:R-:W-:Y:S01]  /*2a10*/  USHF.L.U32 UR26, UR12, 0x3, URZ ;  /* 0x000000030c1a7899 */ /* 0x000fe200080006ff */
[----:B------:R-:W2:Y:S01]  /*2a20*/  S2UR UR20, SR_CgaCtaId ;  /* 0x00000000001479c3 */ /* 0x000ea20000008800 */
[----:B------:R-:W-:Y:S01]  /*2a30*/  UIADD3 UR28, UP0, UPT, UR18, 0x240, URZ ;  /* 0x00000240121c7890 */ /* 0x000fe2000ff1e0ff */
[----:B------:R-:W-:Y:S01]  /*2a40*/  HFMA2 R52, -RZ, RZ, 0, 0 ;  /* 0x00000000ff347431 */ /* 0x000fe200000001ff */
[----:B------:R-:W-:Y:S02]  /*2a50*/  UIMAD.WIDE UR32, UR26, 0x55555556, URZ ;  /* 0x555555561a2078a5 */ /* 0x000fe4000f8e02ff */
[----:B------:R-:W-:Y:S02]  /*2a60*/  UIADD3.X UR29, UPT, UPT, URZ, UR19, URZ, UP0, !UPT ;  /* 0x00000013ff1d7290 */ /* 0x000fe400087fe4ff */
[----:B------:R-:W-:-:S03]  /*2a70*/  UISETP.NE.AND UP0, UPT, UR9, URZ, UPT ;  /* 0x000000ff0900728c */ /* 0x000fc6000bf05270 */
[----:B------:R-:W-:Y:S02]  /*2a80*/  UMOV UR27, UR33 ;  /* 0x00000021001b7c82 */ /* 0x000fe40008000000 */
[----:B------:R-:W-:-:S03]  /*2a90*/  ULEA.HI UR4, UR27, UR27, URZ, 0x1 ;  /* 0x0000001b1b047291 */ /* 0x000fc6000f8f08ff */
[----:B------:R-:W-:Y:S01]  /*2aa0*/  UMOV UR27, URZ ;  /* 0x000000ff001b7c82 */ /* 0x000fe20008000000 */
[----:B------:R-:W-:-:S03]  /*2ab0*/  UIMAD UR4, UR4, -0x3, UR26 ;  /* 0xfffffffd040478a4 */ /* 0x000fc6000f8e021a */
[----:B------:R-:W-:-:S03]  /*2ac0*/  UMOV UR26, UR17 ;  /* 0x00000011001a7c82 */ /* 0x000fc60008000000 */
[----:B------:R-:W-:-:S07]  /*2ad0*/  MOV R53, UR4 ;  /* 0x0000000400357c02 */ /* 0x000fce0008000f00 */
.L_x_48:
[----:B-1-3--:R-:W1:Y:S01]  /*2ae0*/  LDTM.x32 R4, tmem[UR26] ;  /* 0x0000001a000479ee */ /* 0x00ae6200082c0000 */
[----:B------:R-:W-:Y:S01]  /*2af0*/  IMAD R40, R53, 0x2000, R56 ;  /* 0x0000200035287824 */ /* 0x000fe200078e0238 */
[----:B-1----:R-:W-:Y:S02]  /*2b00*/  FMNMX.NAN R44, |R15|, |R31|, !PT ;  /* 0x4000001f0f2c7209 */ /* 0x002fe40007820200 */
[----:B------:R-:W-:Y:S02]  /*2b10*/  FMNMX.NAN R59, |R14|, |R30|, !PT ;  /* 0x4000001e0e3b7209 */ /* 0x000fe40007820200 */
[----:B------:R-:W-:Y:S02]  /*2b20*/  F2FP.BF16.F32.PACK_AB R39, R11, R10 ;  /* 0x0000000a0b27723e */ /* 0x000fe400000010ff */
[----:B------:R-:W-:Y:S02]  /*2b30*/  F2FP.BF16.F32.PACK_AB R37, R7, R6 ;  /* 0x000000060725723e */ /* 0x000fe400000010ff */
[----:B------:R-:W-:-:S02]  /*2b40*/  F2FP.BF16.F32.PACK_AB R38, R9, R8 ;  /* 0x000000080926723e */ /* 0x000fc400000010ff */
[----:B------:R-:W-:Y:S02]  /*2b50*/  F2FP.BF16.F32.PACK_AB R36, R5, R4 ;  /* 0x000000040524723e */ /* 0x000fe400000010ff */
[----:B------:R-:W-:Y:S02]  /*2b60*/  FMNMX.NAN R42, |R19|, |R35|, !PT ;  /* 0x40000023132a7209 */ /* 0x000fe40007820200 */
[----:B------:R-:W-:Y:S01]  /*2b70*/  FMNMX.NAN R41, |R18|, |R34|, !PT ;  /* 0x4000002212297209 */ /* 0x000fe20007820200 */
[----:B------:R1:W-:Y:S01]  /*2b80*/  STS.128 [R40], R36 ;  /* 0x0000002428007388 */ /* 0x0003e20000000c00 */
[----:B------:R-:W-:Y:S02]  /*2b90*/  F2FP.BF16.F32.PACK_AB R45, R15, R14 ;  /* 0x0000000e0f2d723e */ /* 0x000fe400000010ff */
[----:B------:R-:W-:Y:S02]  /*2ba0*/  FMNMX3.NAN R7, |R7|, |R23|, R44, !PT ;  /* 0x4000001707077276 */ /* 0x000fe4000782022c */
[----:B------:R-:W-:-:S02]  /*2bb0*/  FMNMX3.NAN R59, |R6|, |R22|, R59, !PT ;  /* 0x40000016063b7276 */ /* 0x000fc4000782023b */
[----:B------:R-:W-:Y:S02]  /*2bc0*/  FMNMX.NAN R15, |R16|, |R32|, !PT ;  /* 0x40000020100f7209 */ /* 0x000fe40007820200 */
[----:B------:R-:W-:Y:S01]  /*2bd0*/  F2FP.BF16.F32.PACK_AB R46, R17, R16 ;  /* 0x00000010112e723e */ /* 0x000fe200000010ff */
[----:B------:R-:W-:Y:S01]  /*2be0*/  IMAD R16, R53, 0x2000, R58 ;  /* 0x0000200035107824 */ /* 0x000fe200078e023a */
[----:B------:R-:W-:Y:S02]  /*2bf0*/  F2FP.BF16.F32.PACK_AB R47, R19, R18 ;  /* 0x00000012132f723e */ /* 0x000fe400000010ff */
[----:B------:R-:W-:Y:S02]  /*2c00*/  FMNMX.NAN R6, |R17|, |R33|, !PT ;  /* 0x4000002111067209 */ /* 0x000fe40007820200 */
[C---:B------:R-:W-:Y:S02]  /*2c10*/  FMNMX.NAN R14, |R13|.reuse, |R29|, !PT ;  /* 0x4000001d0d0e7209 */ /* 0x040fe40007820200 */
[----:B------:R-:W-:Y:S01]  /*2c20*/  F2FP.BF16.F32.PACK_AB R44, R13, R12 ;  /* 0x0000000c0d2c723e */ /* 0x000fe200000010ff */
[----:B------:R-:W-:Y:S01]  /*2c30*/  IMAD R13, R53, 0x2000, R60 ;  /* 0x00002000350d7824 */ /* 0x000fe200078e023c */
[----:B------:R-:W-:-:S02]  /*2c40*/  FMNMX3.NAN R11, |R11|, |R27|, R42, !PT ;  /* 0x4000001b0b0b7276 */ /* 0x000fc4000782022a */
[-C--:B------:R-:W-:Y:S01]  /*2c50*/  FMNMX3.NAN R10, |R10|, |R26|.reuse, R41, !PT ;  /* 0x4000001a0a0a7276 */ /* 0x080fe20007820229 */
[----:B------:R3:W-:Y:S01]  /*2c60*/  STS.128 [R16], R44 ;  /* 0x0000002c10007388 */ /* 0x0007e20000000c00 */
[----:B------:R-:W-:Y:S02]  /*2c70*/  F2FP.BF16.F32.PACK_AB R51, R27, R26 ;  /* 0x0000001a1b33723e */ /* 0x000fe400000010ff */
[----:B------:R-:W-:Y:S02]  /*2c80*/  F2FP.BF16.F32.PACK_AB R49, R23, R22 ;  /* 0x000000161731723e */ /* 0x000fe400000010ff */
[----:B------:R-:W-:Y:S01]  /*2c90*/  FMNMX.NAN R17, |R12|, |R28|, !PT ;  /* 0x4000001c0c117209 */ /* 0x000fe20007820200 */
[----:B------:R-:W-:Y:S01]  /*2ca0*/  IMAD R12, R53, 0x2000, R55 ;  /* 0x00002000350c7824 */ /* 0x000fe200078e0237 */
[----:B------:R-:W-:Y:S02]  /*2cb0*/  F2FP.BF16.F32.PACK_AB R50, R25, R24 ;  /* 0x000000181932723e */ /* 0x000fe400000010ff */
[----:B------:R-:W-:-:S02]  /*2cc0*/  F2FP.BF16.F32.PACK_AB R48, R21, R20 ;  /* 0x000000141530723e */ /* 0x000fc400000010ff */
[----:B------:R-:W-:Y:S02]  /*2cd0*/  F2FP.BF16.F32.PACK_AB R43, R35, R34 ;  /* 0x00000022232b723e */ /* 0x000fe400000010ff */
[----:B------:R-:W-:Y:S01]  /*2ce0*/  F2FP.BF16.F32.PACK_AB R41, R31, R30 ;  /* 0x0000001e1f29723e */ /* 0x000fe200000010ff */
[----:B------:R3:W-:Y:S01]  /*2cf0*/  STS.128 [R13], R48 ;  /* 0x000000300d007388 */ /* 0x0007e20000000c00 */
[----:B------:R-:W-:Y:S02]  /*2d00*/  F2FP.BF16.F32.PACK_AB R42, R33, R32 ;  /* 0x00000020212a723e */ /* 0x000fe400000010ff */
[----:B-1----:R-:W-:Y:S02]  /*2d10*/  F2FP.BF16.F32.PACK_AB R40, R29, R28 ;  /* 0x0000001c1d28723e */ /* 0x002fe400000010ff */
[----:B------:R-:W-:Y:S02]  /*2d20*/  FMNMX3.NAN R6, |R9|, |R25|, R6, !PT ;  /* 0x4000001909067276 */ /* 0x000fe40007820206 */
[----:B------:R-:W-:Y:S01]  /*2d30*/  FMNMX3.NAN R5, |R5|, |R21|, R14, !PT ;  /* 0x4000001505057276 */ /* 0x000fe2000782020e */
[----:B------:R3:W-:Y:S01]  /*2d40*/  STS.128 [R12], R40 ;  /* 0x000000280c007388 */ /* 0x0007e20000000c00 */
[----:B------:R1:W-:Y:S06]  /*2d50*/  MEMBAR.ALL.CTA ;  /* 0x0000000000007992 */ /* 0x0003ec0000008000 */
[----:B-1----:R-:W1:Y:S02]  /*2d60*/  FENCE.VIEW.ASYNC.S ;  /* 0x00000000000073c6 */ /* 0x002e640000000000 */
[----:B-1----:R-:W-:Y:S06]  /*2d70*/  BAR.SYNC.DEFER_BLOCKING 0x2, 0x80 ;  /* 0x0082000000007b1d */ /* 0x002fec0000010000 */
[----:B------:R-:W-:Y:S05]  /*2d80*/  BRA.U UP0, `(.L_x_47) ;  /* 0x0000000100287547 */ /* 0x000fea000b800000 */
[----:B--2---:R-:W-:Y:S01]  /*2d90*/  IMAD.U32 R0, RZ, RZ, UR20 ;  /* 0x00000014ff007e24 */ /* 0x004fe2000f8e00ff */
[----:B------:R-:W-:Y:S01]  /*2da0*/  MOV R9, 0x400 ;  /* 0x0000040000097802 */ /* 0x000fe20000000f00 */
[----:B---3--:R-:W-:-:S03]  /*2db0*/  IMAD.SHL.U32 R12, R53, 0x1000, RZ ;  /* 0x00001000350c7824 */ /* 0x008fc600078e00ff */
[----:B------:R-:W-:-:S04]  /*2dc0*/  LEA R9, R0, R9, 0x18 ;  /* 0x0000000900097211 */ /* 0x000fc800078ec0ff */
[----:B------:R-:W-:-:S04]  /*2dd0*/  IADD3 R9, PT, PT, R9, R12, R12 ;  /* 0x0000000c09097210 */ /* 0x000fc80007ffe00c */
[----:B------:R-:W-:-:S13]  /*2de0*/  R2UR UR4, R9 ;  /* 0x00000000090472ca */ /* 0x000fda00000e0000 */
[----:B------:R-:W-:-:S09]  /*2df0*/  UIADD3 UR4, UPT, UPT, UR4, 0x400, URZ ;  /* 0x0000040004047890 */ /* 0x000fd2000fffe0ff */
[----:B------:R1:W-:Y:S01]  /*2e00*/  UTMASTG.2D [UR4], [UR28], desc[URZ] ;  /* 0x0000ff041c0073b5 */ /* 0x0003e20008009000 */
[----:B------:R0:W-:Y:S01]  /*2e10*/  UTMACMDFLUSH ;  /* 0x00000000000079b7 */ /* 0x0001e20000000000 */
[----:B-1----:R-:W-:-:S04]  /*2e20*/  DEPBAR.LE SB0, 0x2 ;  /* 0x000080800000791a */ /* 0x002fc80000000000 */
.L_x_47:
[----:B------:R-:W-:Y:S01]  /*2e30*/  BAR.SYNC.DEFER_BLOCKING 0x2, 0x80 ;  /* 0x0082000000007b1d */ /* 0x000fe20000010000 */
[----:B------:R-:W-:Y:S01]  /*2e40*/  UIADD3 UR27, UPT, UPT, UR27, 0x1, URZ ;  /* 0x000000011b1b7890 */ /* 0x000fe2000fffe0ff */
[----:B------:R-:W-:Y:S01]  /*2e50*/  FMNMX.NAN R7, R11, R7, !PT ;  /* 0x000000070b077209 */ /* 0x000fe20007820000 */
[----:B------:R-:W-:Y:S01]  /*2e60*/  VIADD R53, R53, 0x1 ;  /* 0x0000000135357836 */ /* 0x000fe20000000000 */
[----:B------:R-:W-:Y:S01]  /*2e70*/  FMNMX3.NAN R15, |R8|, |R24|, R15, !PT ;  /* 0x40000018080f7276 */ /* 0x000fe2000782020f */
[----:B------:R-:W-:Y:S01]  /*2e80*/  UISETP.NE.AND UP1, UPT, UR27, 0x8, UPT ;  /* 0x000000081b00788c */ /* 0x000fe2000bf25270 */
[----:B------:R-:W-:Y:S01]  /*2e90*/  FMNMX3.NAN R4, |R4|, |R20|, R17, !PT ;  /* 0x4000001404047276 */ /* 0x000fe20007820211 */
[----:B------:R-:W-:Y:S01]  /*2ea0*/  UIADD3 UR26, UPT, UPT, UR26, 0x20, URZ ;  /* 0x000000201a1a7890 */ /* 0x000fe2000fffe0ff */
[----:B------:R-:W-:Y:S01]  /*2eb0*/  FMNMX.NAN R10, R10, R59, !PT ;  /* 0x0000003b0a0a7209 */ /* 0x000fe20007820000 */
[----:B------:R-:W-:Y:S01]  /*2ec0*/  UIADD3 UR5, UPT, UPT, UR5, 0x20, URZ ;  /* 0x0000002005057890 */ /* 0x000fe2000fffe0ff */
[----:B------:R-:W-:-:S02]  /*2ed0*/  FMNMX3.NAN R5, R5, R6, R7, !PT ;  /* 0x0000000605057276 */ /* 0x000fc40007820007 */
[----:B------:R-:W-:Y:S02]  /*2ee0*/  FMNMX3.NAN R4, R4, R15, R10, !PT ;  /* 0x0000000f04047276 */ /* 0x000fe4000782000a */
[C---:B------:R-:W-:Y:S02]  /*2ef0*/  ISETP.NE.AND P0, PT, R53.reuse, 0x3, PT ;  /* 0x000000033500780c */ /* 0x040fe40003f05270 */
[----:B------:R-:W-:Y:S02]  /*2f00*/  FMNMX3.NAN R5, R4, R5, RZ, !PT ;  /* 0x0000000504057276 */ /* 0x000fe400078200ff */
[----:B------:R-:W-:Y:S02]  /*2f10*/  SEL R53, R53, RZ, P0 ;  /* 0x000000ff35357207 */ /* 0x000fe40000000000 */
[----:B------:R-:W-:Y:S01]  /*2f20*/  FMNMX R52, R5, R52, !PT ;  /* 0x0000003405347209 */ /* 0x000fe20007800000 */
[----:B------:R-:W-:Y:S06]  /*2f30*/  BRA.U UP1, `(.L_x_48) ;  /* 0xfffffff901e87547 */ /* 0x000fec000b83ffff */
[----:B------:R-:W-:Y:S01]  /*2f40*/  CREDUX.MAX.S32 UR4, R52 ;  /* 0x00000000340472cc */ /* 0x000fe20000000200 */
[----:B------:R-:W-:Y:S01]  /*2f50*/  BSSY.RECONVERGENT B0, `(.L_x_49) ;  /* 0x000000f000007945 */ /* 0x000fe20003800200 */
[----:B------:R-:W-:-:S11]  /*2f60*/  ISETP.NE.AND P0, PT, R3, RZ, PT ;  /* 0x000000ff0300720c */ /* 0x000fd60003f05270 */
[----:B------:R-:W-:-:S05]  /*2f70*/  IMAD.U32 R4, RZ, RZ, UR4 ;  /* 0x00000004ff047e24 */ /* 0x000fca000f8e00ff */
[----:B------:R1:W-:Y:S01]  /*2f80*/  @!P0 STS [R57+0x38800], R4 ;  /* 0x0388000439008388 */ /* 0x0003e20000000800 */
[----:B------:R-:W-:Y:S01]  /*2f90*/  BAR.SYNC.DEFER_BLOCKING 0x2, 0x80 ;  /* 0x0082000000007b1d */ /* 0x000fe20000010000 */
[----:B------:R-:W-:-:S13]  /*2fa0*/  LOP3.LUT P0, RZ, R3, UR9, RZ, 0xfc, !PT ;  /* 0x0000000903ff7c12 */ /* 0x000fda000f80fcff */
[----:B------:R-:W-:Y:S05]  /*2fb0*/  @P0 BRA `(.L_x_50) ;  /* 0x0000000000200947 */ /* 0x000fea0003800000 */
[----:B------:R-:W-:Y:S01]  /*2fc0*/  IMAD.U32 R0, RZ, RZ, UR10 ;  /* 0x0000000aff007e24 */ /* 0x000fe2000f8e00ff */
[----:B------:R-:W-:Y:S01]  /*2fd0*/  MOV R5, 0x400 ;  /* 0x0000040000057802 */ /* 0x000fe20000000f00 */
[----:B------:R-:W4:Y:S03]  /*2fe0*/  LDC.64 R8, c[0x0][0x640] ;  /* 0x00019000ff087b82 */ /* 0x000f260000000a00 */
[----:B------:R-:W-:-:S06]  /*2ff0*/  LEA R5, R0, R5, 0x18 ;  /* 0x0000000500057211 */ /* 0x000fcc00078ec0ff */
[----:B-1----:R-:W1:Y:S02]  /*3000*/  LDS.128 R4, [R5+0x38800] ;  /* 0x0388000005047984 */ /* 0x002e640000000c00 */
[----:B-1----:R-:W-:-:S04]  /*3010*/  FMNMX3 R4, R4, RZ, R5, !PT ;  /* 0x000000ff04047276 */ /* 0x002fc80007800005 */
[----:B------:R-:W-:-:S05]  /*3020*/  FMNMX3 R7, R4, R6, R7, !PT ;  /* 0x0000000604077276 */ /* 0x000fca0007800007 */
[----:B----4-:R4:W-:Y:S02]  /*3030*/  REDG.E.MAX.S32.STRONG.GPU desc[UR24][R8.64], R7 ;  /* 0x000000070800798e */ /* 0x0109e4000d12e318 */
.L_x_50:
[----:B--2---:R-:W-:Y:S05]  /*3040*/  BSYNC.RECONVERGENT B0 ;  /* 0x0000000000007941 */ /* 0x004fea0003800200 */
.L_x_49:
[----:B------:R-:W2:Y:S01]  /*3050*/  LDCU.64 UR4, c[0x0][0x648] ;  /* 0x0000c900ff0477ac */ /* 0x000ea20008000a00 */
[----:B------:R-:W-:Y:S01]  /*3060*/  LOP3.LUT R54, R54, 0x1, RZ, 0x3c, !PT ;  /* 0x0000000136367812 */ /* 0x000fe200078e3cff */
[----:B------:R-:W-:Y:S01]  /*3070*/  UIADD3 UR7, UPT, UPT, UR16, UR7, URZ ;  /* 0x0000000710077290 */ /* 0x000fe2000fffe0ff */
[----:B------:R-:W-:-:S03]  /*3080*/  ELECT P0, URZ, PT ;  /* 0x0000000000ff782f */ /* 0x000fc60003800000 */
[----:B------:R-:W-:Y:S02]  /*3090*/  UISETP.GE.AND UP0, UPT, UR7, 0x100, UPT ;  /* 0x000001000700788c */ /* 0x000fe4000bf06270 */
[----:B------:R-:W-:Y:S02]  /*30a0*/  UIADD3 UR12, UPT, UPT, UR12, 0x1, URZ ;  /* 0x000000010c0c7890 */ /* 0x000fe4000fffe0ff */
[----:B--2---:R-:W-:-:S06]  /*30b0*/  UIMAD.WIDE.U32 UR26, UR7, UR5, URZ ;  /* 0x00000005071a72a5 */ /* 0x004fcc000f8e00ff */
[----:B------:R-:W-:Y:S01]  /*30c0*/  @P0 IMAD.MOV.U32 R5, RZ, RZ, 0x1 ;  /* 0x00000001ff050424 */ /* 0x000fe200078e00ff */
[----:B------:R-:W2:Y:S03]  /*30d0*/  LDCU UR5, c[0x0][0x658] ;  /* 0x0000cb00ff0577ac */ /* 0x000ea60008000800 */
[----:B------:R5:W-:Y:S01]  /*30e0*/  @P0 SYNCS.ARRIVE.TRANS64.RED.ART0 RZ, [R2+URZ], R5 ;  /* 0x0000000502ff09a7 */ /* 0x000be200085004ff */
[----:B------:R-:W-:-:S04]  /*30f0*/  UIADD3 UR6, UPT, UPT, UR7, -UR27, URZ ;  /* 0x8000001b07067290 */ /* 0x000fc8000fffe0ff */
[----:B------:R-:W-:-:S04]  /*3100*/  USHF.R.U32.HI UR6, URZ, UR23, UR6 ;  /* 0x00000017ff067299 */ /* 0x000fc80008011606 */
[----:B------:R-:W-:-:S04]  /*3110*/  UIADD3 UR6, UPT, UPT, UR27, UR6, URZ ;  /* 0x000000061b067290 */ /* 0x000fc8000fffe0ff */
[----:B------:R-:W-:-:S04]  /*3120*/  USHF.R.U32.HI UR20, URZ, UR22, UR6 ;  /* 0x00000016ff147299 */ /* 0x000fc80008011606 */
[----:B------:R-:W-:-:S04]  /*3130*/  UIADD3 UR20, UPT, UPT, -UR20, URZ, URZ ;  /* 0x000000ff14147290 */ /* 0x000fc8000fffe1ff */
[----:B------:R-:W-:-:S04]  /*3140*/  UIMAD UR20, UR4, UR20, UR7 ;  /* 0x00000014041472a4 */ /* 0x000fc8000f8e0207 */
[----:B--2---:R-:W-:Y:S01]  /*3150*/  UIMAD.WIDE.U32 UR26, UR20, UR5, URZ ;  /* 0x00000005141a72a5 */ /* 0x004fe2000f8e00ff */
[----:B------:R-:W2:Y:S03]  /*3160*/  LDCU.64 UR4, c[0x0][0x660] ;  /* 0x0000cc00ff0477ac */ /* 0x000ea60008000a00 */
[----:B------:R-:W-:-:S04]  /*3170*/  UIADD3 UR6, UPT, UPT, UR20, -UR27, URZ ;  /* 0x8000001b14067290 */ /* 0x000fc8000fffe0ff */
[----:B------:R-:W-:-:S04]  /*3180*/  USHF.R.U32.HI UR6, URZ, UR21, UR6 ;  /* 0x00000015ff067299 */ /* 0x000fc80008011606 */
[----:B------:R-:W-:-:S04]  /*3190*/  UIADD3 UR6, UPT, UPT, UR27, UR6, URZ ;  /* 0x000000061b067290 */ /* 0x000fc8000fffe0ff */
[----:B------:R-:W-:-:S04]  /*31a0*/  USHF.R.U32.HI UR6, URZ, UR15, UR6 ;  /* 0x0000000fff067299 */ /* 0x000fc80008011606 */
[----:B--2---:R-:W-:Y:S01]  /*31b0*/  UIMAD.WIDE.U32 UR26, UR6, UR5, URZ ;  /* 0x00000005061a72a5 */ /* 0x004fe2000f8e00ff */
[----:B------:R-:W2:Y:S03]  /*31c0*/  LDCU UR5, c[0x0][0x654] ;  /* 0x0000ca80ff0577ac */ /* 0x000ea60008000800 */
[----:B------:R-:W-:-:S04]  /*31d0*/  UIADD3 UR26, UPT, UPT, UR6, -UR27, URZ ;  /* 0x8000001b061a7290 */ /* 0x000fc8000fffe0ff */
[----:B------:R-:W-:-:S04]  /*31e0*/  USHF.R.U32.HI UR26, URZ, UR14, UR26 ;  /* 0x0000000eff1a7299 */ /* 0x000fc8000801161a */
[----:B------:R-:W-:Y:S02]  /*31f0*/  UIADD3 UR26, UPT, UPT, UR27, UR26, URZ ;  /* 0x0000001a1b1a7290 */ /* 0x000fe4000fffe0ff */
[----:B------:R-:W-:Y:S02]  /*3200*/  UIADD3 UR27, UPT, UPT, -UR6, URZ, URZ ;  /* 0x000000ff061b7290 */ /* 0x000fe4000fffe1ff */
[----:B------:R-:W-:Y:S02]  /*3210*/  USHF.R.U32.HI UR26, URZ, UR13, UR26 ;  /* 0x0000000dff1a7299 */ /* 0x000fe4000801161a */
[----:B--2---:R-:W-:Y:S02]  /*3220*/  UIMAD UR5, UR5, UR27, UR20 ;  /* 0x0000001b050572a4 */ /* 0x004fe4000f8e0214 */
[----:B------:R-:W-:-:S04]  /*3230*/  UIADD3 UR26, UPT, UPT, -UR26, URZ, URZ ;  /* 0x000000ff1a1a7290 */ /* 0x000fc8000fffe1ff */
[----:B------:R-:W-:Y:S01]  /*3240*/  UIMAD UR4, UR4, UR26, UR6 ;  /* 0x0000001a040472a4 */ /* 0x000fe2000f8e0206 */
[----:B-----5:R-:W-:Y:S11]  /*3250*/  BRA.U !UP0, `(.L_x_51) ;  /* 0xfffffff508a47547 */ /* 0x020ff6000b83ffff */
.L_x_45:
[----:B------:R-:W2:Y:S01]  /*3260*/  S2R R3, SR_CgaCtaId ;  /* 0x0000000000037919 */ /* 0x000ea20000008800 */
[----:B------:R-:W-:Y:S02]  /*3270*/  MOV R2, 0x400 ;  /* 0x0000040000027802 */ /* 0x000fe40000000f00 */
[----:B-1----:R-:W-:Y:S01]  /*3280*/  LOP3.LUT R4, R0, 0x1, RZ, 0x3c, !PT ;  /* 0x0000000100047812 */ /* 0x002fe200078e3cff */
[----:B------:R-:W-:Y:S01]  /*3290*/  BAR.SYNC.DEFER_BLOCKING 0x2, 0x80 ;  /* 0x0082000000007b1d */ /* 0x000fe20000010000 */
[----:B------:R-:W-:Y:S01]  /*32a0*/  IMAD.MOV.U32 R0, RZ, RZ, 0x1 ;  /* 0x00000001ff007424 */ /* 0x000fe200078e00ff */
[----:B--2---:R-:W-:-:S05]  /*32b0*/  LEA R2, R3, R2, 0x18 ;  /* 0x0000000203027211 */ /* 0x004fca00078ec0ff */
[----:B------:R-:W-:-:S05]  /*32c0*/  VIADD R5, R2, 0x70 ;  /* 0x0000007002057836 */ /* 0x000fca0000000000 */
[----:B------:R-:W-:-:S04]  /*32d0*/  PRMT R5, R4, 0x654, R5 ;  /* 0x0000065404057816 */ /* 0x000fc80000000005 */
[----:B------:R1:W-:Y:S01]  /*32e0*/  SYNCS.ARRIVE.TRANS64.RED.ART0 RZ, [R5+URZ], R0 ;  /* 0x0000000005ff79a7 */ /* 0x0003e200085004ff */
[----:B------:R-:W2:Y:S02]  /*32f0*/  SYNCS.PHASECHK.TRANS64.TRYWAIT P0, [R2+URZ+0x70], RZ ;  /* 0x000070ff020075a7 */ /* 0x000ea400080011ff */
[----:B-12---:R-:W-:Y:S05]  /*3300*/  @!P0 BRA `(.L_x_52) ;  /* 0x0000000400888947 */ /* 0x006fea0003800000 */
.L_x_66:
[----:B------:R-:W-:Y:S01]  /*3310*/  NOP ;  /* 0x0000000000007918 */ /* 0x000fe20000000000 */
[----:B------:R-:W-:Y:S01]  /*3320*/  MOV R0, 0x50 ;  /* 0x0000005000007802 */ /* 0x000fe20000000f00 */
[----:B------:R-:W-:Y:S01]  /*3330*/  ULOP3.LUT UR8, UR8, 0xffff, URZ, 0xc0, !UPT ;  /* 0x0000ffff08087892 */ /* 0x000fe2000f8ec0ff */
[----:B------:R-:W-:Y:S02]  /*3340*/  UMOV UR5, 0x1 ;  /* 0x0000000100057882 */ /* 0x000fe40000000000 */
[----:B------:R-:W-:Y:S01]  /*3350*/  LEA R3, R3, R0, 0x18 ;  /* 0x0000000003037211 */ /* 0x000fe200078ec0ff */
[----:B------:R-:W-:Y:S01]  /*3360*/  USHF.R.U32.HI UR8, URZ, 0x5, UR8 ;  /* 0x00000005ff087899 */ /* 0x000fe20008011608 */
[----:B------:R-:W-:-:S03]  /*3370*/  UMOV UR4, 0xffff ;  /* 0x0000ffff00047882 */ /* 0x000fc60000000000 */
[----:B------:R-:W2:Y:S01]  /*3380*/  LDS R0, [R3] ;  /* 0x0000000003007984 */ /* 0x000ea20000000800 */
[----:B------:R-:W-:Y:S02]  /*3390*/  UIADD3 UR7, UPT, UPT, UR8, 0x10, URZ ;  /* 0x0000001008077890 */ /* 0x000fe4000fffe0ff */
[----:B------:R-:W-:Y:S02]  /*33a0*/  USHF.L.U32 UR4, UR4, UR8, URZ ;  /* 0x0000000804047299 */ /* 0x000fe400080006ff */
[----:B------:R-:W-:-:S04]  /*33b0*/  USHF.L.U32 UR7, UR5, UR7, URZ ;  /* 0x0000000705077299 */ /* 0x000fc800080006ff */
[----:B------:R-:W-:-:S04]  /*33c0*/  ULOP3.LUT UR7, UR7, UR4, URZ, 0xfc, !UPT ;  /* 0x0000000407077292 */ /* 0x000fc8000f8efcff */
[----:B------:R-:W-:Y:S01]  /*33d0*/  ULOP3.LUT UR5, UR7, 0xffff, URZ, 0xc0, !UPT ;  /* 0x0000ffff07057892 */ /* 0x000fe2000f8ec0ff */
[----:B--2---:R-:W-:-:S13]  /*33e0*/  R2UR UR6, R0 ;  /* 0x00000000000672ca */ /* 0x004fda00000e0000 */
[----:B------:R-:W-:-:S04]  /*33f0*/  ULOP3.LUT UR4, UR7, 0xffff, UR6, 0x80, !UPT ;  /* 0x0000ffff07047892 */ /* 0x000fc8000f8e8006 */
[----:B------:R-:W-:-:S09]  /*3400*/  UISETP.NE.AND UP0, UPT, UR4, UR5, UPT ;  /* 0x000000050400728c */ /* 0x000fd2000bf05270 */
[----:B------:R-:W-:Y:S05]  /*3410*/  BRA.U UP0, `(.L_x_53) ;  /* 0x00000001004c7547 */ /* 0x000fea000b800000 */
[----:B------:R-:W-:Y:S02]  /*3420*/  USHF.R.U32.HI UR4, URZ, 0x10, UR7 ;  /* 0x00000010ff047899 */ /* 0x000fe40008011607 */
[----:B------:R-:W-:-:S04]  /*3430*/  USHF.R.U32.HI UR5, URZ, 0x10, UR6 ;  /* 0x00000010ff057899 */ /* 0x000fc80008011606 */
[----:B------:R-:W-:-:S04]  /*3440*/  ULOP3.LUT UR5, UR5, UR4, URZ, 0xc0, !UPT ;  /* 0x0000000405057292 */ /* 0x000fc8000f8ec0ff */
[----:B------:R-:W-:-:S09]  /*3450*/  UISETP.NE.AND UP0, UPT, UR5, UR4, UPT ;  /* 0x000000040500728c */ /* 0x000fd2000bf05270 */
[----:B------:R-:W-:Y:S05]  /*3460*/  BRA.U UP0, `(.L_x_54) ;  /* 0x00000001002c7547 */ /* 0x000fea000b800000 */
[----:B-1----:R-:W1:Y:S01]  /*3470*/  S2R R2, SR_LANEID ;  /* 0x0000000000027919 */ /* 0x002e620000000000 */
[----:B------:R-:W-:Y:S01]  /*3480*/  ULOP3.LUT UR7, URZ, UR7, URZ, 0x33, !UPT ;  /* 0x00000007ff077292 */ /* 0x000fe2000f8e33ff */
[----:B------:R-:W-:Y:S02]  /*3490*/  VOTEU.ANY UR5, UPT, PT ;  /* 0x0000000000057886 */ /* 0x000fe400038e0100 */
[----:B------:R-:W-:-:S03]  /*34a0*/  UFLO.U32 UR5, UR5 ;  /* 0x00000005000572bd */ /* 0x000fc600080e0000 */
[----:B------:R-:W-:-:S04]  /*34b0*/  IMAD.U32 R0, RZ, RZ, UR7 ;  /* 0x00000007ff007e24 */ /* 0x000fc8000f8e00ff */
[----:B------:R-:W2:Y:S02]  /*34c0*/  REDUX UR4, R0 ;  /* 0x00000000000473c4 */ /* 0x000ea40000000000 */
[----:B------:R5:W-:Y:S01]  /*34d0*/  UTCATOMSWS.AND URZ, UR7 ;  /* 0x0000000700ff79e3 */ /* 0x000be20008000000 */
[----:B-1----:R-:W-:Y:S02]  /*34e0*/  ISETP.EQ.U32.AND P0, PT, R2, UR5, PT ;  /* 0x0000000502007c0c */ /* 0x002fe4000bf02070 */
[----:B--2---:R-:W-:-:S11]  /*34f0*/  MOV R2, UR4 ;  /* 0x0000000400027c02 */ /* 0x004fd60008000f00 */
[----:B------:R5:W-:Y:S01]  /*3500*/  @P0 ATOMS.AND RZ, [R3], R2 ;  /* 0x0000000203ff038c */ /* 0x000be20002800000 */
[----:B------:R-:W-:Y:S05]  /*3510*/  BRA `(.L_x_55) ;  /* 0x0000000000147947 */ /* 0x000fea0003800000 */
.L_x_54:
[----:B-1----:R-:W-:Y:S02]  /*3520*/  MOV R2, 0x3540 ;  /* 0x0000354000027802 */ /* 0x002fe40000000f00 */
[----:B---34-:R-:W-:Y:S05]  /*3530*/  CALL.REL.NOINC `($__internal_0_$__cuda_sm10x_tcgen05_guardrail_trap_col_being_dealloced_not_returned_by_alloc) ;  /* 0x0000000400107944 */ /* 0x018fea0003c00000 */
[----:B------:R-:W-:Y:S05]  /*3540*/  BRA `(.L_x_55) ;  /* 0x0000000000087947 */ /* 0x000fea0003800000 */
.L_x_53:
[----:B-1----:R-:W-:Y:S02]  /*3550*/  MOV R2, 0x3570 ;  /* 0x0000357000027802 */ /* 0x002fe40000000f00 */
[----:B---34-:R-:W-:Y:S05]  /*3560*/  CALL.REL.NOINC `($__internal_2_$__cuda_sm10x_tcgen05_guardrail_trap_unallocated_columns_being_dealloced) ;  /* 0x00000004001c7944 */ /* 0x018fea0003c00000 */
.L_x_55:
[----:B------:R-:W-:Y:S01]  /*3570*/  NOP ;  /* 0x0000000000007918 */ /* 0x000fe20000000000 */
[----:B------:R-:W-:-:S04]  /*3580*/  DEPBAR.LE SB0, 0x0 ;  /* 0x000080000000791a */ /* 0x000fc80000000000 */
[----:B-----5:R-:W-:Y:S05]  /*3590*/  EXIT ;  /* 0x000000000000794d */ /* 0x020fea0003800000 */
.L_x_18:
[----:B------:R-:W-:Y:S02]  /*35a0*/  MOV R2, UR4 ;  /* 0x0000000400027c02 */ /* 0x000fe40008000f00 */
[----:B------:R-:W-:Y:S02]  /*35b0*/  MOV R3, UR4 ;  /* 0x0000000400037c02 */ /* 0x000fe40008000f00 */
[----:B------:R-:W-:-:S07]  /*35c0*/  MOV R0, UR25 ;  /* 0x0000001900007c02 */ /* 0x000fce0008000f00 */
.L_x_56:
[----:B-1----:R1:W2:Y:S02]  /*35d0*/  SYNCS.PHASECHK.TRANS64.TRYWAIT P0, [R0+URZ+0x30], R3 ;  /* 0x00003003000075a7 */ /* 0x0022a400080011ff */
[----:B--2---:R-:W-:Y:S05]  /*35e0*/  @!P0 NANOSLEEP.SYNCS 0x989680 ;  /* 0x009896800000895d */ /* 0x004fea0003900000 */
[----:B------:R-:W2:Y:S02]  /*35f0*/  @!P0 SYNCS.PHASECHK.TRANS64 P0, [R0+URZ+0x30], R3 ;  /* 0x00003003000085a7 */ /* 0x000ea400080010ff */
[----:B--2---:R-:W-:Y:S05]  /*3600*/  @!P0 BRA `(.L_x_56) ;  /* 0xfffffffc00f08947 */ /* 0x004fea000383ffff */
[----:B------:R-:W-:Y:S05]  /*3610*/  BRA `(.L_x_17) ;  /* 0xffffffd400987947 */ /* 0x000fea000383ffff */
.L_x_22:
[----:B------:R-:W-:Y:S02]  /*3620*/  MOV R2, UR5 ;  /* 0x0000000500027c02 */ /* 0x000fe40008000f00 */
[----:B------:R-:W-:Y:S02]  /*3630*/  MOV R3, UR5 ;  /* 0x0000000500037c02 */ /* 0x000fe40008000f00 */
[----:B------:R-:W-:-:S07]  /*3640*/  MOV R0, UR4 ;  /* 0x0000000400007c02 */ /* 0x000fce0008000f00 */
.L_x_57:
[----:B-1----:R1:W5:Y:S02]  /*3650*/  SYNCS.PHASECHK.TRANS64.TRYWAIT P0, [R0+URZ+0x30], R3 ;  /* 0x00003003000075a7 */ /* 0x00236400080011ff */
[----:B-----5:R-:W-:Y:S05]  /*3660*/  @!P0 NANOSLEEP.SYNCS 0x989680 ;  /* 0x009896800000895d */ /* 0x020fea0003900000 */
[----:B------:R-:W5:Y:S02]  /*3670*/  @!P0 SYNCS.PHASECHK.TRANS64 P0, [R0+URZ+0x30], R3 ;  /* 0x00003003000085a7 */ /* 0x000f6400080010ff */
[----:B-----5:R-:W-:Y:S05]  /*3680*/  @!P0 BRA `(.L_x_57) ;  /* 0xfffffffc00f08947 */ /* 0x020fea000383ffff */
[----:B------:R-:W-:Y:S05]  /*3690*/  BRA `(.L_x_58) ;  /* 0xffffffdc00007947 */ /* 0x000fea000383ffff */
.L_x_26:
[----:B------:R-:W-:Y:S02]  /*36a0*/  MOV R0, UR12 ;  /* 0x0000000c00007c02 */ /* 0x000fe40008000f00 */
[-C--:B------:R-:W-:Y:S02]  /*36b0*/  MOV R6, R2.reuse ;  /* 0x0000000200067202 */ /* 0x080fe40000000f00 */
[----:B------:R-:W-:-:S07]  /*36c0*/  MOV R7, R2 ;  /* 0x0000000200077202 */ /* 0x000fce0000000f00 */
.L_x_59:
[----:B-1----:R1:W4:Y:S02]  /*36d0*/  SYNCS.PHASECHK.TRANS64.TRYWAIT P0, [R0+URZ+0x68], R7 ;  /* 0x00006807000075a7 */ /* 0x00232400080011ff */
[----:B----4-:R-:W-:Y:S05]  /*36e0*/  @!P0 NANOSLEEP.SYNCS 0x989680 ;  /* 0x009896800000895d */ /* 0x010fea0003900000 */
[----:B------:R-:W4:Y:S02]  /*36f0*/  @!P0 SYNCS.PHASECHK.TRANS64 P0, [R0+URZ+0x68], R7 ;  /* 0x00006807000085a7 */ /* 0x000f2400080010ff */
[----:B----4-:R-:W-:Y:S05]  /*3700*/  @!P0 BRA `(.L_x_59) ;  /* 0xfffffffc00f08947 */ /* 0x010fea000383ffff */
[----:B------:R-:W-:Y:S05]  /*3710*/  BRA `(.L_x_25) ;  /* 0xffffffe000607947 */ /* 0x000fea000383ffff */
.L_x_29:
[----:B------:R-:W-:Y:S02]  /*3720*/  MOV R6, UR24 ;  /* 0x0000001800067c02 */ /* 0x000fe40008000f00 */
[----:B------:R-:W-:Y:S02]  /*3730*/  MOV R7, UR24 ;  /* 0x0000001800077c02 */ /* 0x000fe40008000f00 */
[----:B------:R-:W-:Y:S07]  /*3740*/  MOV R0, UR16 ;  /* 0x0000001000007c02 */ /* 0x000fee0008000f00 */
.L_x_60:
[----:B-1----:R1:W4:Y:S02]  /*3750*/  SYNCS.PHASECHK.TRANS64.TRYWAIT P0, [R0+URZ], R7 ;  /* 0x00000007000075a7 */ /* 0x00232400080011ff */
[----:B----4-:R-:W-:Y:S05]  /*3760*/  @!P0 NANOSLEEP.SYNCS 0x989680 ;  /* 0x009896800000895d */ /* 0x010fea0003900000 */
[----:B------:R-:W4:Y:S02]  /*3770*/  @!P0 SYNCS.PHASECHK.TRANS64 P0, [R0+URZ], R7 ;  /* 0x00000007000085a7 */ /* 0x000f2400080010ff */
[----:B----4-:R-:W-:Y:S05]  /*3780*/  @!P0 BRA `(.L_x_60) ;  /* 0xfffffffc00f08947 */ /* 0x010fea000383ffff */
[----:B------:R-:W-:Y:S05]  /*3790*/  BRA `(.L_x_28) ;  /* 0xffffffe000bc7947 */ /* 0x000fea000383ffff */
.L_x_33:
[----:B------:R-:W-:-:S07]  /*37a0*/  MOV R3, R2 ;  /* 0x0000000200037202 */ /* 0x000fce0000000f00 */
.L_x_61:
[----:B-----5:R5:W4:Y:S02]  /*37b0*/  SYNCS.PHASECHK.TRANS64.TRYWAIT P0, [R7+URZ+0x68], R3 ;  /* 0x00006803070075a7 */ /* 0x020b2400080011ff */
[----:B----4-:R-:W-:Y:S05]  /*37c0*/  @!P0 NANOSLEEP.SYNCS 0x989680 ;  /* 0x009896800000895d */ /* 0x010fea0003900000 */
[----:B------:R-:W4:Y:S02]  /*37d0*/  @!P0 SYNCS.PHASECHK.TRANS64 P0, [R7+URZ+0x68], R3 ;  /* 0x00006803070085a7 */ /* 0x000f2400080010ff */
[----:B----4-:R-:W-:Y:S05]  /*37e0*/  @!P0 BRA `(.L_x_61) ;  /* 0xfffffffc00f08947 */ /* 0x010fea000383ffff */
[----:B------:R-:W-:Y:S05]  /*37f0*/  BRA `(.L_x_23) ;  /* 0xffffffe400587947 */ /* 0x000fea000383ffff */
.L_x_41:
[----:B------:R-:W-:-:S07]  /*3800*/  MOV R15, R14 ;  /* 0x0000000e000f7202 */ /* 0x000fce0000000f00 */
.L_x_62:
[----:B-1----:R1:W2:Y:S02]  /*3810*/  SYNCS.PHASECHK.TRANS64.TRYWAIT P0, [R0+URZ], R15 ;  /* 0x0000000f000075a7 */ /* 0x0022a400080011ff */
[----:B--2---:R-:W-:Y:S05]  /*3820*/  @!P0 NANOSLEEP.SYNCS 0x989680 ;  /* 0x009896800000895d */ /* 0x004fea0003900000 */
[----:B------:R-:W2:Y:S02]  /*3830*/  @!P0 SYNCS.PHASECHK.TRANS64 P0, [R0+URZ], R15 ;  /* 0x0000000f000085a7 */ /* 0x000ea400080010ff */
[----:B--2---:R-:W-:Y:S05]  /*3840*/  @!P0 BRA `(.L_x_62) ;  /* 0xfffffffc00f08947 */ /* 0x004fea000383ffff */
[----:B------:R-:W-:Y:S05]  /*3850*/  BRA `(.L_x_40) ;  /* 0xffffffe800047947 */ /* 0x000fea000383ffff */
.L_x_44:
[----:B------:R-:W-:-:S07]  /*3860*/  MOV R11, R10 ;  /* 0x0000000a000b7202 */ /* 0x000fce0000000f00 */
.L_x_63:
[----:B-1----:R1:W2:Y:S02]  /*3870*/  SYNCS.PHASECHK.TRANS64.TRYWAIT P0, [R8+URZ], R11 ;  /* 0x0000000b080075a7 */ /* 0x0022a400080011ff */
[----:B--2---:R-:W-:Y:S05]  /*3880*/  @!P0 NANOSLEEP.SYNCS 0x989680 ;  /* 0x009896800000895d */ /* 0x004fea0003900000 */
[----:B------:R-:W2:Y:S02]  /*3890*/  @!P0 SYNCS.PHASECHK.TRANS64 P0, [R8+URZ], R11 ;  /* 0x0000000b080085a7 */ /* 0x000ea400080010ff */
[----:B--2---:R-:W-:Y:S05]  /*38a0*/  @!P0 BRA `(.L_x_63) ;  /* 0xfffffffc00f08947 */ /* 0x004fea000383ffff */
[----:B------:R-:W-:Y:S05]  /*38b0*/  BRA `(.L_x_43) ;  /* 0xffffffe8006c7947 */ /* 0x000fea000383ffff */
.L_x_46:
[-C--:B------:R-:W-:Y:S02]  /*38c0*/  MOV R6, R5.reuse ;  /* 0x0000000500067202 */ /* 0x080fe40000000f00 */
[----:B------:R-:W-:-:S07]  /*38d0*/  MOV R7, R5 ;  /* 0x0000000500077202 */ /* 0x000fce0000000f00 */
.L_x_64:
[----:B-1----:R1:W2:Y:S02]  /*38e0*/  SYNCS.PHASECHK.TRANS64.TRYWAIT P0, [R4+URZ+0x60], R7 ;  /* 0x00006007040075a7 */ /* 0x0022a400080011ff */
[----:B--2---:R-:W-:Y:S05]  /*38f0*/  @!P0 NANOSLEEP.SYNCS 0x989680 ;  /* 0x009896800000895d */ /* 0x004fea0003900000 */
[----:B------:R-:W2:Y:S02]  /*3900*/  @!P0 SYNCS.PHASECHK.TRANS64 P0, [R4+URZ+0x60], R7 ;  /* 0x00006007040085a7 */ /* 0x000ea400080010ff */
[----:B--2---:R-:W-:Y:S05]  /*3910*/  @!P0 BRA `(.L_x_64) ;  /* 0xfffffffc00f08947 */ /* 0x004fea000383ffff */
[----:B------:R-:W-:Y:S05]  /*3920*/  BRA `(.L_x_65) ;  /* 0xfffffff000387947 */ /* 0x000fea000383ffff */
.L_x_52:
[----:B-1----:R1:W2:Y:S02]  /*3930*/  SYNCS.PHASECHK.TRANS64.TRYWAIT P0, [R2+URZ+0x70], RZ ;  /* 0x000070ff020075a7 */ /* 0x0022a400080011ff */
[----:B--2---:R-:W-:Y:S05]  /*3940*/  @!P0 NANOSLEEP.SYNCS 0x989680 ;  /* 0x009896800000895d */ /* 0x004fea0003900000 */
[----:B------:R-:W2:Y:S02]  /*3950*/  @!P0 SYNCS.PHASECHK.TRANS64 P0, [R2+URZ+0x70], RZ ;  /* 0x000070ff020085a7 */ /* 0x000ea400080010ff */
[----:B--2---:R-:W-:Y:S05]  /*3960*/  @!P0 BRA `(.L_x_52) ;  /* 0xfffffffc00f08947 */ /* 0x004fea000383ffff */
[----:B------:R-:W-:Y:S05]  /*3970*/  BRA `(.L_x_66) ;  /* 0xfffffff800647947 */ /* 0x000fea000383ffff */
        .weak           $__internal_0_$__cuda_sm10x_tcgen05_guardrail_trap_col_being_dealloced_not_returned_by_alloc
        .type           $__internal_0_$__cuda_sm10x_tcgen05_guardrail_trap_col_being_dealloced_not_returned_by_alloc,@function
        .size           $__internal_0_$__cuda_sm10x_tcgen05_guardrail_trap_col_being_dealloced_not_returned_by_alloc,($__internal_1_$__cuda_sm10x_tcgen05_guardrail_trap_phase_invalid_during_alloc - $__internal_0_$__cuda_sm10x_tcgen05_guardrail_trap_col_being_dealloced_not_returned_by_alloc)
$__internal_0_$__cuda_sm10x_tcgen05_guardrail_trap_col_being_dealloced_not_returned_by_alloc:
[----:B------:R-:W-:Y:S05]  /*3980*/  BPT.TRAP 0x1 ;  /* 0x000000040000795c */ /* 0x000fea0000300000 */
[----:B------:R-:W-:-:S04]  /*3990*/  HFMA2 R3, -RZ, RZ, 0, 0 ;  /* 0x00000000ff037431 */ /* 0x000fc800000001ff */
[----:B------:R-:W-:Y:S05]  /*39a0*/  RET.REL.NODEC R2 `(kernel_cutlass_kernel_cudnngemm_amaxdense_blockscaled_gemm_persistent_amaxSm100BlockScaledPersistentDenseGemmKernel_object_at__TiledMMA_ThrLayoutVMNK21111000_PermutationMNK____MMAAtom_Thr_0) ;  /* 0xffffffc402947950 */ /* 0x000fea0003c3ffff */
        .weak           $__internal_1_$__cuda_sm10x_tcgen05_guardrail_trap_phase_invalid_during_alloc
        .type           $__internal_1_$__cuda_sm10x_tcgen05_guardrail_trap_phase_invalid_during_alloc,@function
        .size           $__internal_1_$__cuda_sm10x_tcgen05_guardrail_trap_phase_invalid_during_alloc,($__internal_2_$__cuda_sm10x_tcgen05_guardrail_trap_unallocated_columns_being_dealloced - $__internal_1_$__cuda_sm10x_tcgen05_guardrail_trap_phase_invalid_during_alloc)
$__internal_1_$__cuda_sm10x_tcgen05_guardrail_trap_phase_invalid_during_alloc:
[----:B------:R-:W-:Y:S05]  /*39b0*/  BPT.TRAP 0x1 ;  /* 0x000000040000795c */ /* 0x000fea0000300000 */
[----:B------:R-:W-:-:S04]  /*39c0*/  MOV R3, 0x0 ;  /* 0x0000000000037802 */ /* 0x000fc80000000f00 */
[----:B------:R-:W-:Y:S05]  /*39d0*/  RET.REL.NODEC R2 `(kernel_cutlass_kernel_cudnngemm_amaxdense_blockscaled_gemm_persistent_amaxSm100BlockScaledPersistentDenseGemmKernel_object_at__TiledMMA_ThrLayoutVMNK21111000_PermutationMNK____MMAAtom_Thr_0) ;  /* 0xffffffc402887950 */ /* 0x000fea0003c3ffff */
        .weak           $__internal_2_$__cuda_sm10x_tcgen05_guardrail_trap_unallocated_columns_being_dealloced
        .type           $__internal_2_$__cuda_sm10x_tcgen05_guardrail_trap_unallocated_columns_being_dealloced,@function
        .size           $__internal_2_$__cuda_sm10x_tcgen05_guardrail_trap_unallocated_columns_being_dealloced,(.L_x_70 - $__internal_2_$__cuda_sm10x_tcgen05_guardrail_trap_unallocated_columns_being_dealloced)
$__internal_2_$__cuda_sm10x_tcgen05_guardrail_trap_unallocated_columns_being_dealloced:
[----:B------:R-:W-:Y:S05]  /*39e0*/  BPT.TRAP 0x1 ;  /* 0x000000040000795c */ /* 0x000fea0000300000 */
[----:B------:R-:W-:-:S04]  /*39f0*/  HFMA2 R3, -RZ, RZ, 0, 0 ;  /* 0x00000000ff037431 */ /* 0x000fc800000001ff */
[----:B------:R-:W-:Y:S05]  /*3a00*/  RET.REL.NODEC R2 `(kernel_cutlass_kernel_cudnngemm_amaxdense_blockscaled_gemm_persistent_amaxSm100BlockScaledPersistentDenseGemmKernel_object_at__TiledMMA_ThrLayoutVMNK21111000_PermutationMNK____MMAAtom_Thr_0) ;  /* 0xffffffc4027c7950 */ /* 0x000fea0003c3ffff */
.L_x_67:
[----:B------:R-:W-:-:S00]  /*3a10*/  BRA `(.L_x_67) ;  /* 0xfffffffc00fc7947 */ /* 0x000fc0000383ffff */
[----:B------:R-:W-:-:S00]  /*3a20*/  NOP ;  /* 0x0000000000007918 */ /* 0x000fc00000000000 */
        /* <DEDUP_REMOVED lines=13> */
.L_x_70:


//--------------------- .nv.shared.kernel_cutlass_kernel_cudnngemm_amaxdense_blockscaled_gemm_persistent_amaxSm100BlockScaledPersistentDenseGemmKernel_object_at__TiledMMA_ThrLayoutVMNK21111000_PermutationMNK____MMAAtom_Thr_0 --------------------------
	.section	.nv.shared.kernel_cutlass_kernel_cudnngemm_amaxdense_blockscaled_gemm_persistent_amaxSm100BlockScaledPersistentDenseGemmKernel_object_at__TiledMMA_ThrLayoutVMNK21111000_PermutationMNK____MMAAtom_Thr_0,"aw",@nobits
	.sectionflags	@""
	.align	1024
	.zero		1024


//--------------------- .nv.shared.reserved.0     --------------------------
	.section	.nv.shared.reserved.0,"aw",@nobits
	.align	8
	.weak		__nv_reservedSMEM_offset_0_alias
	.size		__nv_reservedSMEM_offset_0_alias, 0, 64
	.other		__nv_reservedSMEM_offset_0_alias,@"STO_CUDA_RESERVED_SHARED STV_DEFAULT"
__nv_reservedSMEM_offset_0_alias:
	.zero		0
.nv.shared.reserved.0:
	.zero		64
	.weak		__nv_reservedSMEM_allocation_phase
	.type		__nv_reservedSMEM_allocation_phase,@object
	.size		__nv_reservedSMEM_allocation_phase,(.L_0 - __nv_reservedSMEM_allocation_phase)
__nv_reservedSMEM_allocation_phase:
	.zero		1
.L_0:
	.zero		7
	.weak		__nv_reservedSMEM_devtool_atexit_pc
	.type		__nv_reservedSMEM_devtool_atexit_pc,@object
	.size		__nv_reservedSMEM_devtool_atexit_pc,(__nv_reservedSMEM_allocation_mask - __nv_reservedSMEM_devtool_atexit_pc)
__nv_reservedSMEM_devtool_atexit_pc:
	.zero		8
	.weak		__nv_reservedSMEM_allocation_mask
	.type		__nv_reservedSMEM_allocation_mask,@object
	.size		__nv_reservedSMEM_allocation_mask,(.L_2 - __nv_reservedSMEM_allocation_mask)
__nv_reservedSMEM_allocation_mask:
	.zero		4
.L_2:
	.zero		4
	.weak		__nv_reservedSMEM_tmem_allocation_pipeline_mbarrier
	.type		__nv_reservedSMEM_tmem_allocation_pipeline_mbarrier,@object
	.size		__nv_reservedSMEM_tmem_allocation_pipeline_mbarrier,(__nv_reservedSMEM_tmem_allocation_pipeline_mbarrier_parity - __nv_reservedSMEM_tmem_allocation_pipeline_mbarrier)
__nv_reservedSMEM_tmem_allocation_pipeline_mbarrier:
	.zero		8
	.weak		__nv_reservedSMEM_tmem_allocation_pipeline_mbarrier_parity
	.type		__nv_reservedSMEM_tmem_allocation_pipeline_mbarrier_parity,@object
	.size		__nv_reservedSMEM_tmem_allocation_pipeline_mbarrier_parity,(.L_4 - __nv_reservedSMEM_tmem_allocation_pipeline_mbarrier_parity)
__nv_reservedSMEM_tmem_allocation_pipeline_mbarrier_parity:
	.zero		4
.L_4:


//--------------------- .nv.constant0.kernel_cutlass_kernel_cudnngemm_amaxdense_blockscaled_gemm_persistent_amaxSm100BlockScaledPersistentDenseGemmKernel_object_at__TiledMMA_ThrLayoutVMNK21111000_PermutationMNK____MMAAtom_Thr_0 --------------------------
	.section	.nv.constant0.kernel_cutlass_kernel_cudnngemm_amaxdense_blockscaled_gemm_persistent_amaxSm100BlockScaledPersistentDenseGemmKernel_object_at__TiledMMA_ThrLayoutVMNK21111000_PermutationMNK____MMAAtom_Thr_0,"a",@progbits
	.sectionflags	@""
	.align	4
.nv.constant0.kernel_cutlass_kernel_cudnngemm_amaxdense_blockscaled_gemm_persistent_amaxSm100BlockScaledPersistentDenseGemmKernel_object_at__TiledMMA_ThrLayoutVMNK21111000_PermutationMNK____MMAAtom_Thr_0:
	.zero		1644


//--------------------- SYMBOLS --------------------------

	.type		.nv.reservedSmem.offset0,@object
	.size		.nv.reservedSmem.offset0,0x4
	.type		.nv.reservedSmem.cap,@object
	.size		.nv.reservedSmem.cap,0x4
